	.target	sm_90a

	.elftype	@"ET_EXEC"


//--------------------- .note.nv.tkinfo           --------------------------
	.section	.note.nv.tkinfo,"",@"SHT_NOTE"
	.sectionflags	@"SHF_NOTE_NV_TKINFO"
	.tkinfo
        /*0018*/ 	.word	0x00000002
        /*0030*/ 	.string	""
        /*0030*/ 	.string	"ptxas"
        /*0030*/ 	.string	"Cuda compilation tools, release 13.0, V13.0.88"
        /*0030*/ 	.string	"Build cuda_13.0.r13.0/compiler.36424714_0"
        /*0030*/ 	.string	"-arch sm_90a -m 64 "



//--------------------- .note.nv.cuinfo           --------------------------
	.section	.note.nv.cuinfo,"",@"SHT_NOTE"
	.sectionflags	@"SHF_NOTE_NV_CUINFO"
        /*0018*/ 	.short	0x0002
        /*001a*/ 	.short	0x005a
        /*001c*/ 	.short	0x0082
	.zero		2


//--------------------- .nv.info                  --------------------------
	.section	.nv.info,"",@"SHT_CUDA_INFO"
	.align	4


	//----- nvinfo : EIATTR_REGCOUNT
	.align		4
        /*0000*/ 	.byte	0x04, 0x2f
        /*0002*/ 	.short	(.L_12 - .L_11)
	.align		4
.L_11:
        /*0004*/ 	.word	index@(_ZN7cutlass13device_kernelINS_4gemm6kernel13GemmUniversalIN4cute5tupleIJiiiiEEENS1_10collective13CollectiveMmaINS1_37MainloopSm90TmaGmmaWarpSpecializedFP8ILi7ENS5_IJNS4_1CILi2EEENSA_ILi1EEESC_EEENS1_35KernelTmaWarpSpecializedCooperativeEEENS5_IJNSA_ILi256EEESG_NSA_ILi64EEEEEENS_12float_e5m2_tENS5_IJlSC_lEEESJ_SK_NS4_8TiledMMAINS4_8MMA_AtomIJNS4_4SM904GMMA31MMA_64x256x32_F32E5M2E5M2_SS_TNILNSO_7ScaleInE1ELSQ_1EEEEEENS4_6LayoutISD_NS5_IJSC_NSA_ILi0EEESU_EEEEENS5_IJNS4_10UnderscoreESX_SX_EEEEENS4_13SM90_TMA_LOADENS4_14ComposedLayoutINS4_7SwizzleILi2ELi4ELi3EEENS4_18smem_ptr_flag_bitsILi8EEENST_INS5_IJNSA_ILi8EEESH_EEENS5_IJSH_SC_EEEEEEEvNS4_8identityENS4_23SM90_TMA_LOAD_MULTICASTES1A_vS1B_EENS_8epilogue10collective6detail29Sm90TmaWarpSpecializedAdapterINS1F_15DefaultEpilogueISJ_SK_SK_NS1E_6thread17LinearCombinationISJ_Li1EffLNS1J_9ScaleType4KindE0ELNS_15FloatRoundStyleE2ESJ_EENS1_15EpilogueDefaultEEEEEvvEEEEvNT_6ParamsE)
        /*0008*/ 	.word	0x000000a8


	//----- nvinfo : EIATTR_FRAME_SIZE
	.align		4
.L_12:
        /*000c*/ 	.byte	0x04, 0x11
        /*000e*/ 	.short	(.L_14 - .L_13)
	.align		4
.L_13:
        /*0010*/ 	.word	index@(_ZN7cutlass13device_kernelINS_4gemm6kernel13GemmUniversalIN4cute5tupleIJiiiiEEENS1_10collective13CollectiveMmaINS1_37MainloopSm90TmaGmmaWarpSpecializedFP8ILi7ENS5_IJNS4_1CILi2EEENSA_ILi1EEESC_EEENS1_35KernelTmaWarpSpecializedCooperativeEEENS5_IJNSA_ILi256EEESG_NSA_ILi64EEEEEENS_12float_e5m2_tENS5_IJlSC_lEEESJ_SK_NS4_8TiledMMAINS4_8MMA_AtomIJNS4_4SM904GMMA31MMA_64x256x32_F32E5M2E5M2_SS_TNILNSO_7ScaleInE1ELSQ_1EEEEEENS4_6LayoutISD_NS5_IJSC_NSA_ILi0EEESU_EEEEENS5_IJNS4_10UnderscoreESX_SX_EEEEENS4_13SM90_TMA_LOADENS4_14ComposedLayoutINS4_7SwizzleILi2ELi4ELi3EEENS4_18smem_ptr_flag_bitsILi8EEENST_INS5_IJNSA_ILi8EEESH_EEENS5_IJSH_SC_EEEEEEEvNS4_8identityENS4_23SM90_TMA_LOAD_MULTICASTES1A_vS1B_EENS_8epilogue10collective6detail29Sm90TmaWarpSpecializedAdapterINS1F_15DefaultEpilogueISJ_SK_SK_NS1E_6thread17LinearCombinationISJ_Li1EffLNS1J_9ScaleType4KindE0ELNS_15FloatRoundStyleE2ESJ_EENS1_15EpilogueDefaultEEEEEvvEEEEvNT_6ParamsE)
        /*0014*/ 	.word	0x00000878


	//----- nvinfo : EIATTR_MIN_STACK_SIZE
	.align		4
.L_14:
        /*0018*/ 	.byte	0x04, 0x12
        /*001a*/ 	.short	(.L_16 - .L_15)
	.align		4
.L_15:
        /*001c*/ 	.word	index@(_ZN7cutlass13device_kernelINS_4gemm6kernel13GemmUniversalIN4cute5tupleIJiiiiEEENS1_10collective13CollectiveMmaINS1_37MainloopSm90TmaGmmaWarpSpecializedFP8ILi7ENS5_IJNS4_1CILi2EEENSA_ILi1EEESC_EEENS1_35KernelTmaWarpSpecializedCooperativeEEENS5_IJNSA_ILi256EEESG_NSA_ILi64EEEEEENS_12float_e5m2_tENS5_IJlSC_lEEESJ_SK_NS4_8TiledMMAINS4_8MMA_AtomIJNS4_4SM904GMMA31MMA_64x256x32_F32E5M2E5M2_SS_TNILNSO_7ScaleInE1ELSQ_1EEEEEENS4_6LayoutISD_NS5_IJSC_NSA_ILi0EEESU_EEEEENS5_IJNS4_10UnderscoreESX_SX_EEEEENS4_13SM90_TMA_LOADENS4_14ComposedLayoutINS4_7SwizzleILi2ELi4ELi3EEENS4_18smem_ptr_flag_bitsILi8EEENST_INS5_IJNSA_ILi8EEESH_EEENS5_IJSH_SC_EEEEEEEvNS4_8identityENS4_23SM90_TMA_LOAD_MULTICASTES1A_vS1B_EENS_8epilogue10collective6detail29Sm90TmaWarpSpecializedAdapterINS1F_15DefaultEpilogueISJ_SK_SK_NS1E_6thread17LinearCombinationISJ_Li1EffLNS1J_9ScaleType4KindE0ELNS_15FloatRoundStyleE2ESJ_EENS1_15EpilogueDefaultEEEEEvvEEEEvNT_6ParamsE)
        /*0020*/ 	.word	0x00000878
.L_16:


//--------------------- .nv.compat                --------------------------
	.section	.nv.compat,"",@"SHT_CUDA_COMPAT_INFO"
	.align	4
        /*0000*/ 	.byte	0x02, 0x09, 0x01, 0x00, 0x02, 0x02, 0x04, 0x00, 0x02, 0x05, 0x05, 0x00, 0x03, 0x07, 0x01, 0x01
        /*0010*/ 	.byte	0x02, 0x03, 0x01, 0x00, 0x02, 0x06, 0x01, 0x00, 0x04, 0x0b, 0x08, 0x00, 0x00, 0x00, 0x00, 0x00
        /*0020*/ 	.byte	0x00, 0x00, 0x00, 0x00


//--------------------- .nv.info._ZN7cutlass13device_kernelINS_4gemm6kernel13GemmUniversalIN4cute5tupleIJiiiiEEENS1_10collective13CollectiveMmaINS1_37MainloopSm90TmaGmmaWarpSpecializedFP8ILi7ENS5_IJNS4_1CILi2EEENSA_ILi1EEESC_EEENS1_35KernelTmaWarpSpecializedCooperativeEEENS5_IJNSA_ILi256EEESG_NSA_ILi64EEEEEENS_12float_e5m2_tENS5_IJlSC_lEEESJ_SK_NS4_8TiledMMAINS4_8MMA_AtomIJNS4_4SM904GMMA31MMA_64x256x32_F32E5M2E5M2_SS_TNILNSO_7ScaleInE1ELSQ_1EEEEEENS4_6LayoutISD_NS5_IJSC_NSA_ILi0EEESU_EEEEENS5_IJNS4_10UnderscoreESX_SX_EEEEENS4_13SM90_TMA_LOADENS4_14ComposedLayoutINS4_7SwizzleILi2ELi4ELi3EEENS4_18smem_ptr_flag_bitsILi8EEENST_INS5_IJNSA_ILi8EEESH_EEENS5_IJSH_SC_EEEEEEEvNS4_8identityENS4_23SM90_TMA_LOAD_MULTICASTES1A_vS1B_EENS_8epilogue10collective6detail29Sm90TmaWarpSpecializedAdapterINS1F_15DefaultEpilogueISJ_SK_SK_NS1E_6thread17LinearCombinationISJ_Li1EffLNS1J_9ScaleType4KindE0ELNS_15FloatRoundStyleE2ESJ_EENS1_15EpilogueDefaultEEEEEvvEEEEvNT_6ParamsE --------------------------
	.section	.nv.info._ZN7cutlass13device_kernelINS_4gemm6kernel13GemmUniversalIN4cute5tupleIJiiiiEEENS1_10collective13CollectiveMmaINS1_37MainloopSm90TmaGmmaWarpSpecializedFP8ILi7ENS5_IJNS4_1CILi2EEENSA_ILi1EEESC_EEENS1_35KernelTmaWarpSpecializedCooperativeEEENS5_IJNSA_ILi256EEESG_NSA_ILi64EEEEEENS_12float_e5m2_tENS5_IJlSC_lEEESJ_SK_NS4_8TiledMMAINS4_8MMA_AtomIJNS4_4SM904GMMA31MMA_64x256x32_F32E5M2E5M2_SS_TNILNSO_7ScaleInE1ELSQ_1EEEEEENS4_6LayoutISD_NS5_IJSC_NSA_ILi0EEESU_EEEEENS5_IJNS4_10UnderscoreESX_SX_EEEEENS4_13SM90_TMA_LOADENS4_14ComposedLayoutINS4_7SwizzleILi2ELi4ELi3EEENS4_18smem_ptr_flag_bitsILi8EEENST_INS5_IJNSA_ILi8EEESH_EEENS5_IJSH_SC_EEEEEEEvNS4_8identityENS4_23SM90_TMA_LOAD_MULTICASTES1A_vS1B_EENS_8epilogue10collective6detail29Sm90TmaWarpSpecializedAdapterINS1F_15DefaultEpilogueISJ_SK_SK_NS1E_6thread17LinearCombinationISJ_Li1EffLNS1J_9ScaleType4KindE0ELNS_15FloatRoundStyleE2ESJ_EENS1_15EpilogueDefaultEEEEEvvEEEEvNT_6ParamsE,"",@"SHT_CUDA_INFO"
	.sectionflags	@""
	.align	4


	//----- nvinfo : EIATTR_CUDA_API_VERSION
	.align		4
        /*0000*/ 	.byte	0x04, 0x37
        /*0002*/ 	.short	(.L_18 - .L_17)
.L_17:
        /*0004*/ 	.word	0x00000082


	//----- nvinfo : EIATTR_KPARAM_INFO
	.align		4
.L_18:
        /*0008*/ 	.byte	0x04, 0x17
        /*000a*/ 	.short	(.L_20 - .L_19)
.L_19:
        /*000c*/ 	.word	0x00000000
        /*0010*/ 	.short	0x0000
        /*0012*/ 	.short	0x0070
        /*0014*/ 	.byte	0x00, 0xf0, 0x01, 0x10


	//----- nvinfo : EIATTR_SPARSE_MMA_MASK
	.align		4
.L_20:
        /*0018*/ 	.byte	0x03, 0x50
        /*001a*/ 	.short	0x0000


	//----- nvinfo : EIATTR_MAXREG_COUNT
	.align		4
        /*001c*/ 	.byte	0x03, 0x1b
        /*001e*/ 	.short	0x00a8


	//----- nvinfo : EIATTR_NUM_BARRIERS
	.align		4
        /*0020*/ 	.byte	0x02, 0x4c
        /*0022*/ 	.byte	0x01
	.zero		1


	//----- nvinfo : EIATTR_ANNOTATIONS
	.align		4
        /*0024*/ 	.byte	0x04, 0x55
        /*0026*/ 	.short	(.L_22 - .L_21)


	//   ....[0]....
.L_21:
        /*0028*/ 	.word	0x00000001
        /*002c*/ 	.byte	0x90, 0x07, 0x00, 0x00, 0x01, 0x00, 0x00, 0x00, 0x60, 0x08, 0x00, 0x00, 0x01, 0x00, 0x00, 0x00
        /* <DEDUP_REMOVED lines=1583> */
        /*632c*/ 	.byte	0xd0, 0x56, 0x02, 0x00


	//----- nvinfo : EIATTR_MERCURY_ISA_VERSION
	.align		4
.L_22:
        /*6330*/ 	.byte	0x03, 0x5f
        /*6332*/ 	.short	0x0101


	//----- nvinfo : EIATTR_INT_WARP_WIDE_INSTR_OFFSETS
	.align		4
        /*6334*/ 	.byte	0x04, 0x31
        /*6336*/ 	.short	(.L_24 - .L_23)


	//   ....[0]....
.L_23:
        /*6338*/ 	.word	0x000005b0


	//   ....[1]....
        /*633c*/ 	.word	0x000005d0


	//   ....[2]....
        /*6340*/ 	.word	0x00000730


	//----- nvinfo : EIATTR_COOP_GROUP_MASK_REGIDS
	.align		4
.L_24:
        /*6344*/ 	.byte	0x04, 0x29
        /*6346*/ 	.short	(.L_26 - .L_25)


	//   ....[0]....
.L_25:
        /*6348*/ 	.word	0xffffffff


	//   ....[1]....
        /*634c*/ 	.word	0xffffffff


	//   ....[2]....
        /*6350*/ 	.word	0xffffffff


	//   ....[3]....
        /*6354*/ 	.word	0xffffffff


	//   ....[4]....
        /*6358*/ 	.word	0xffffffff


	//   ....[5]....
        /*635c*/ 	.word	0xffffffff


	//----- nvinfo : EIATTR_COOP_GROUP_INSTR_OFFSETS
	.align		4
.L_26:
        /*6360*/ 	.byte	0x04, 0x28
        /*6362*/ 	.short	(.L_28 - .L_27)


	//   ....[0]....
.L_27:
        /*6364*/ 	.word	0x00000070


	//   ....[1]....
        /*6368*/ 	.word	0x00000080


	//   ....[2]....
        /*636c*/ 	.word	0x000001a0


	//   ....[3]....
        /*6370*/ 	.word	0x00000420


	//   ....[4]....
        /*6374*/ 	.word	0x000008a0


	//   ....[5]....
        /*6378*/ 	.word	0x000029f0


	//----- nvinfo : EIATTR_REG_RECONFIG
	.align		4
.L_28:
        /*637c*/ 	.byte	0x01, 0x54
	.zero		2


	//----- nvinfo : EIATTR_MBARRIER_INSTR_OFFSETS
	.align		4
        /*6380*/ 	.byte	0x04, 0x39
        /*6382*/ 	.short	(.L_30 - .L_29)


	//   ....[0]....
.L_29:
        /*6384*/ 	.word	0x00000320
        /*6388*/ 	.word	0x000000ff
        /*638c*/ 	.word	0x00000000
        /*6390*/ 	.short	0x0100
        /*6392*/ 	.byte	0x09
	.zero		1


	//   ....[1]....
        /*6394*/ 	.word	0x00000330
        /*6398*/ 	.word	0x000000ff
        /*639c*/ 	.word	0x00000038
        /*63a0*/ 	.short	0x0100
        /*63a2*/ 	.byte	0x09
	.zero		1


	//   ....[2]....
        /*63a4*/ 	.word	0x00000340
        /*63a8*/ 	.word	0x000000ff
        /*63ac*/ 	.word	0x00000008
        /*63b0*/ 	.short	0x0100
        /*63b2*/ 	.byte	0x09
	.zero		1


	//   ....[3]....
        /*63b4*/ 	.word	0x00000350
        /*63b8*/ 	.word	0x000000ff
        /*63bc*/ 	.word	0x00000040
        /*63c0*/ 	.short	0x0100
        /*63c2*/ 	.byte	0x09
	.zero		1


	//   ....[4]....
        /*63c4*/ 	.word	0x00000360
        /*63c8*/ 	.word	0x000000ff
        /*63cc*/ 	.word	0x00000010
        /*63d0*/ 	.short	0x0100
        /*63d2*/ 	.byte	0x09
	.zero		1


	//   ....[5]....
        /*63d4*/ 	.word	0x00000370
        /*63d8*/ 	.word	0x000000ff
        /*63dc*/ 	.word	0x00000048
        /*63e0*/ 	.short	0x0100
        /*63e2*/ 	.byte	0x09
	.zero		1


	//   ....[6]....
        /*63e4*/ 	.word	0x00000380
        /*63e8*/ 	.word	0x000000ff
        /*63ec*/ 	.word	0x00000018
        /*63f0*/ 	.short	0x0100
        /*63f2*/ 	.byte	0x09
	.zero		1


	//   ....[7]....
        /*63f4*/ 	.word	0x00000390
        /*63f8*/ 	.word	0x000000ff
        /*63fc*/ 	.word	0x00000050
        /*6400*/ 	.short	0x0100
        /*6402*/ 	.byte	0x09
	.zero		1


	//   ....[8]....
        /*6404*/ 	.word	0x000003a0
        /*6408*/ 	.word	0x000000ff
        /*640c*/ 	.word	0x00000020
        /*6410*/ 	.short	0x0100
        /*6412*/ 	.byte	0x09
	.zero		1


	//   ....[9]....
        /*6414*/ 	.word	0x000003b0
        /*6418*/ 	.word	0x000000ff
        /*641c*/ 	.word	0x00000058
        /*6420*/ 	.short	0x0100
        /*6422*/ 	.byte	0x09
	.zero		1


	//   ....[10]....
        /*6424*/ 	.word	0x000003c0
        /*6428*/ 	.word	0x000000ff
        /*642c*/ 	.word	0x00000028
        /*6430*/ 	.short	0x0100
        /*6432*/ 	.byte	0x09
	.zero		1


	//   ....[11]....
        /*6434*/ 	.word	0x000003d0
        /*6438*/ 	.word	0x000000ff
        /*643c*/ 	.word	0x00000060
        /*6440*/ 	.short	0x0100
        /*6442*/ 	.byte	0x09
	.zero		1


	//   ....[12]....
        /*6444*/ 	.word	0x000003e0
        /*6448*/ 	.word	0x000000ff
        /*644c*/ 	.word	0x00000030
        /*6450*/ 	.short	0x0100
        /*6452*/ 	.byte	0x09
	.zero		1


	//   ....[13]....
        /*6454*/ 	.word	0x000003f0
        /*6458*/ 	.word	0x000000ff
        /*645c*/ 	.word	0x00000068
        /*6460*/ 	.short	0x0100
        /*6462*/ 	.byte	0x09
	.zero		1


	//   ....[14]....
        /*6464*/ 	.word	0x000007c0
        /*6468*/ 	.word	0x000000ff
        /*646c*/ 	.word	0x00000080
        /*6470*/ 	.short	0x0100
        /*6472*/ 	.byte	0x06
	.zero		1


	//   ....[15]....
        /*6474*/ 	.word	0x00000840
        /*6478*/ 	.word	0x000000ff
        /*647c*/ 	.word	0x00000088
        /*6480*/ 	.short	0x0100
        /*6482*/ 	.byte	0x06
	.zero		1


	//   ....[16]....
        /*6484*/ 	.word	0x00002df0
        /*6488*/ 	.word	0x000000ff
        /*648c*/ 	.word	0x00000000
        /*6490*/ 	.short	0x010a
        /*6492*/ 	.byte	0x06
	.zero		1


	//   ....[17]....
        /*6494*/ 	.word	0x00002e30
        /*6498*/ 	.word	0x000000ff
        /*649c*/ 	.word	0x00000000
        /*64a0*/ 	.short	0x010a
        /*64a2*/ 	.byte	0x06
	.zero		1


	//   ....[18]....
        /*64a4*/ 	.word	0x000071a0
        /*64a8*/ 	.word	0x000000ff
        /*64ac*/ 	.word	0x00000000
        /*64b0*/ 	.short	0x010a
        /*64b2*/ 	.byte	0x10
	.zero		1


	//   ....[19]....
        /*64b4*/ 	.word	0x000071e0
        /*64b8*/ 	.word	0x000000ff
        /*64bc*/ 	.word	0x00000000
        /*64c0*/ 	.short	0x010a
        /*64c2*/ 	.byte	0x10
	.zero		1


	//   ....[20]....
        /*64c4*/ 	.word	0x0000d170
        /*64c8*/ 	.word	0x00000002
        /*64cc*/ 	.word	0x00000000
        /*64d0*/ 	.short	0x0101
        /*64d2*/ 	.byte	0x3f
	.zero		1


	//   ....[21]....
        /*64d4*/ 	.word	0x00010c80
        /*64d8*/ 	.word	0x00000000
        /*64dc*/ 	.word	0x00000000
        /*64e0*/ 	.short	0x0101
        /*64e2*/ 	.byte	0x3f
	.zero		1


	//   ....[22]....
        /*64e4*/ 	.word	0x00024730
        /*64e8*/ 	.word	0x0000000c
        /*64ec*/ 	.word	0x00000038
        /*64f0*/ 	.short	0x010a
        /*64f2*/ 	.byte	0x3f
	.zero		1


	//   ....[23]....
        /*64f4*/ 	.word	0x00024b00
        /*64f8*/ 	.word	0x00000003
        /*64fc*/ 	.word	0x00000088
        /*6500*/ 	.short	0x0101
        /*6502*/ 	.byte	0x3f
	.zero		1


	//   ....[24]....
        /*6504*/ 	.word	0x00025260
        /*6508*/ 	.word	0x00000003
        /*650c*/ 	.word	0x00000000
        /*6510*/ 	.short	0x010a
        /*6512*/ 	.byte	0x3f
	.zero		1


	//   ....[25]....
        /*6514*/ 	.word	0x000252f0
        /*6518*/ 	.word	0x00000003
        /*651c*/ 	.word	0x00000000
        /*6520*/ 	.short	0x010a
        /*6522*/ 	.byte	0x3f
	.zero		1


	//   ....[26]....
        /*6524*/ 	.word	0x00025380
        /*6528*/ 	.word	0x00000003
        /*652c*/ 	.word	0x00000000
        /*6530*/ 	.short	0x010a
        /*6532*/ 	.byte	0x3f
	.zero		1


	//   ....[27]....
        /*6534*/ 	.word	0x00025410
        /*6538*/ 	.word	0x00000003
        /*653c*/ 	.word	0x00000000
        /*6540*/ 	.short	0x010a
        /*6542*/ 	.byte	0x3f
	.zero		1


	//   ....[28]....
        /*6544*/ 	.word	0x000254a0
        /*6548*/ 	.word	0x00000003
        /*654c*/ 	.word	0x00000000
        /*6550*/ 	.short	0x010a
        /*6552*/ 	.byte	0x3f
	.zero		1


	//   ....[29]....
        /*6554*/ 	.word	0x00025530
        /*6558*/ 	.word	0x00000003
        /*655c*/ 	.word	0x00000000
        /*6560*/ 	.short	0x010a
        /*6562*/ 	.byte	0x3f
	.zero		1


	//   ....[30]....
        /*6564*/ 	.word	0x000255c0
        /*6568*/ 	.word	0x00000003
        /*656c*/ 	.word	0x00000000
        /*6570*/ 	.short	0x010a
        /*6572*/ 	.byte	0x3f
	.zero		1


	//   ....[31]....
        /*6574*/ 	.word	0x00025630
        /*6578*/ 	.word	0x00000003
        /*657c*/ 	.word	0x00000000
        /*6580*/ 	.short	0x010a
        /*6582*/ 	.byte	0x3f
	.zero		1


	//   ....[32]....
        /*6584*/ 	.word	0x000256a0
        /*6588*/ 	.word	0x00000000
        /*658c*/ 	.word	0x00000000
        /*6590*/ 	.short	0x010a
        /*6592*/ 	.byte	0x3f
	.zero		1


	//   ....[33]....
        /*6594*/ 	.word	0x00025780
        /*6598*/ 	.word	0x0000000c
        /*659c*/ 	.word	0x00000038
        /*65a0*/ 	.short	0x010a
        /*65a2*/ 	.byte	0x3f
	.zero		1


	//   ....[34]....
        /*65a4*/ 	.word	0x00025850
        /*65a8*/ 	.word	0x00000003
        /*65ac*/ 	.word	0x00000000
        /*65b0*/ 	.short	0x010a
        /*65b2*/ 	.byte	0x3f
	.zero		1


	//   ....[35]....
        /*65b4*/ 	.word	0x000258a0
        /*65b8*/ 	.word	0x00000003
        /*65bc*/ 	.word	0x00000000
        /*65c0*/ 	.short	0x010a
        /*65c2*/ 	.byte	0x3f
	.zero		1


	//   ....[36]....
        /*65c4*/ 	.word	0x000258f0
        /*65c8*/ 	.word	0x00000003
        /*65cc*/ 	.word	0x00000000
        /*65d0*/ 	.short	0x010a
        /*65d2*/ 	.byte	0x3f
	.zero		1


	//   ....[37]....
        /*65d4*/ 	.word	0x00025940
        /*65d8*/ 	.word	0x00000003
        /*65dc*/ 	.word	0x00000000
        /*65e0*/ 	.short	0x010a
        /*65e2*/ 	.byte	0x3f
	.zero		1


	//   ....[38]....
        /*65e4*/ 	.word	0x00025990
        /*65e8*/ 	.word	0x00000003
        /*65ec*/ 	.word	0x00000000
        /*65f0*/ 	.short	0x010a
        /*65f2*/ 	.byte	0x3f
	.zero		1


	//   ....[39]....
        /*65f4*/ 	.word	0x000259e0
        /*65f8*/ 	.word	0x00000003
        /*65fc*/ 	.word	0x00000000
        /*6600*/ 	.short	0x010a
        /*6602*/ 	.byte	0x3f
	.zero		1


	//----- nvinfo : EIATTR_NUM_MBARRIERS
	.align		4
.L_30:
        /*6604*/ 	.byte	0x03, 0x38
        /*6606*/ 	.short	0x0010


	//----- nvinfo : EIATTR_EXIT_INSTR_OFFSETS
	.align		4
        /*6608*/ 	.byte	0x04, 0x1c
        /*660a*/ 	.short	(.L_32 - .L_31)


	//   ....[0]....
.L_31:
        /*660c*/ 	.word	0x00000a30


	//   ....[1]....
        /*6610*/ 	.word	0x000012d0


	//   ....[2]....
        /*6614*/ 	.word	0x00023e10


	//   ....[3]....
        /*6618*/ 	.word	0x000243b0


	//   ....[4]....
        /*661c*/ 	.word	0x00025610


	//----- nvinfo : EIATTR_MAX_THREADS
	.align		4
.L_32:
        /*6620*/ 	.byte	0x04, 0x05
        /*6622*/ 	.short	(.L_34 - .L_33)
.L_33:
        /*6624*/ 	.word	0x00000180
        /*6628*/ 	.word	0x00000001
        /*662c*/ 	.word	0x00000001


	//----- nvinfo : EIATTR_CRS_STACK_SIZE
	.align		4
.L_34:
        /*6630*/ 	.byte	0x04, 0x1e
        /*6632*/ 	.short	(.L_36 - .L_35)
.L_35:
        /*6634*/ 	.word	0x00000000


	//----- nvinfo : EIATTR_CBANK_PARAM_SIZE
	.align		4
.L_36:
        /*6638*/ 	.byte	0x03, 0x19
        /*663a*/ 	.short	0x0470


	//----- nvinfo : EIATTR_PARAM_CBANK
	.align		4
        /*663c*/ 	.byte	0x04, 0x0a
        /*663e*/ 	.short	(.L_38 - .L_37)
	.align		4
.L_37:
        /*6640*/ 	.word	index@(.nv.constant0._ZN7cutlass13device_kernelINS_4gemm6kernel13GemmUniversalIN4cute5tupleIJiiiiEEENS1_10collective13CollectiveMmaINS1_37MainloopSm90TmaGmmaWarpSpecializedFP8ILi7ENS5_IJNS4_1CILi2EEENSA_ILi1EEESC_EEENS1_35KernelTmaWarpSpecializedCooperativeEEENS5_IJNSA_ILi256EEESG_NSA_ILi64EEEEEENS_12float_e5m2_tENS5_IJlSC_lEEESJ_SK_NS4_8TiledMMAINS4_8MMA_AtomIJNS4_4SM904GMMA31MMA_64x256x32_F32E5M2E5M2_SS_TNILNSO_7ScaleInE1ELSQ_1EEEEEENS4_6LayoutISD_NS5_IJSC_NSA_ILi0EEESU_EEEEENS5_IJNS4_10UnderscoreESX_SX_EEEEENS4_13SM90_TMA_LOADENS4_14ComposedLayoutINS4_7SwizzleILi2ELi4ELi3EEENS4_18smem_ptr_flag_bitsILi8EEENST_INS5_IJNSA_ILi8EEESH_EEENS5_IJSH_SC_EEEEEEEvNS4_8identityENS4_23SM90_TMA_LOAD_MULTICASTES1A_vS1B_EENS_8epilogue10collective6detail29Sm90TmaWarpSpecializedAdapterINS1F_15DefaultEpilogueISJ_SK_SK_NS1E_6thread17LinearCombinationISJ_Li1EffLNS1J_9ScaleType4KindE0ELNS_15FloatRoundStyleE2ESJ_EENS1_15EpilogueDefaultEEEEEvvEEEEvNT_6ParamsE)
        /*6644*/ 	.short	0x0210
        /*6646*/ 	.short	0x0470


	//----- nvinfo : EIATTR_SW_WAR
	.align		4
.L_38:
        /*6648*/ 	.byte	0x04, 0x36
        /*664a*/ 	.short	(.L_40 - .L_39)
.L_39:
        /*664c*/ 	.word	0x00000008
.L_40:


//--------------------- .nv.callgraph             --------------------------
	.section	.nv.callgraph,"",@"SHT_CUDA_CALLGRAPH"
	.align	4
	.sectionentsize	8
	.align		4
        /*0000*/ 	.word	0x00000000
	.align		4
        /*0004*/ 	.word	0xffffffff
	.align		4
        /*0008*/ 	.word	0x00000000
	.align		4
        /*000c*/ 	.word	0xfffffffe
	.align		4
        /*0010*/ 	.word	0x00000000
	.align		4
        /*0014*/ 	.word	0xfffffffd
	.align		4
        /*0018*/ 	.word	0x00000000
	.align		4
        /*001c*/ 	.word	0xfffffffc


//--------------------- .nv.constant4             --------------------------
	.section	.nv.constant4,"a",@progbits
	.align	8
	.align		8
.nv.constant4:
        /*0000*/ 	.dword	_ZN39_INTERNAL_3e3d6d0b_4_k_cu_d4565ec5_51874cuda3std3__45__cpo5beginE
	.align		8
        /*0008*/ 	.dword	_ZN39_INTERNAL_3e3d6d0b_4_k_cu_d4565ec5_51874cuda3std3__45__cpo3endE
	.align		8
        /*0010*/ 	.dword	_ZN39_INTERNAL_3e3d6d0b_4_k_cu_d4565ec5_51874cuda3std3__45__cpo6cbeginE
	.align		8
        /*0018*/ 	.dword	_ZN39_INTERNAL_3e3d6d0b_4_k_cu_d4565ec5_51874cuda3std3__45__cpo4cendE
	.align		8
        /*0020*/ 	.dword	_ZN39_INTERNAL_3e3d6d0b_4_k_cu_d4565ec5_51874cuda3std3__441_GLOBAL__N__3e3d6d0b_4_k_cu_d4565ec5_51876ignoreE
	.align		8
        /*0028*/ 	.dword	_ZN39_INTERNAL_3e3d6d0b_4_k_cu_d4565ec5_51874cuda3std3__419piecewise_constructE
	.align		8
        /*0030*/ 	.dword	_ZN39_INTERNAL_3e3d6d0b_4_k_cu_d4565ec5_51874cuda3std3__48in_placeE
	.align		8
        /*0038*/ 	.dword	_ZN39_INTERNAL_3e3d6d0b_4_k_cu_d4565ec5_51874cuda3std6ranges3__45__cpo4swapE
	.align		8
        /*0040*/ 	.dword	_ZN39_INTERNAL_3e3d6d0b_4_k_cu_d4565ec5_51874cuda3std6ranges3__45__cpo9iter_moveE
	.align		8
        /*0048*/ 	.dword	_ZN39_INTERNAL_3e3d6d0b_4_k_cu_d4565ec5_51874cute7productE
	.align		8
        /*0050*/ 	.dword	_ZN39_INTERNAL_3e3d6d0b_4_k_cu_d4565ec5_51874cute1_E


//--------------------- .text._ZN7cutlass13device_kernelINS_4gemm6kernel13GemmUniversalIN4cute5tupleIJiiiiEEENS1_10collective13CollectiveMmaINS1_37MainloopSm90TmaGmmaWarpSpecializedFP8ILi7ENS5_IJNS4_1CILi2EEENSA_ILi1EEESC_EEENS1_35KernelTmaWarpSpecializedCooperativeEEENS5_IJNSA_ILi256EEESG_NSA_ILi64EEEEEENS_12float_e5m2_tENS5_IJlSC_lEEESJ_SK_NS4_8TiledMMAINS4_8MMA_AtomIJNS4_4SM904GMMA31MMA_64x256x32_F32E5M2E5M2_SS_TNILNSO_7ScaleInE1ELSQ_1EEEEEENS4_6LayoutISD_NS5_IJSC_NSA_ILi0EEESU_EEEEENS5_IJNS4_10UnderscoreESX_SX_EEEEENS4_13SM90_TMA_LOADENS4_14ComposedLayoutINS4_7SwizzleILi2ELi4ELi3EEENS4_18smem_ptr_flag_bitsILi8EEENST_INS5_IJNSA_ILi8EEESH_EEENS5_IJSH_SC_EEEEEEEvNS4_8identityENS4_23SM90_TMA_LOAD_MULTICASTES1A_vS1B_EENS_8epilogue10collective6detail29Sm90TmaWarpSpecializedAdapterINS1F_15DefaultEpilogueISJ_SK_SK_NS1E_6thread17LinearCombinationISJ_Li1EffLNS1J_9ScaleType4KindE0ELNS_15FloatRoundStyleE2ESJ_EENS1_15EpilogueDefaultEEEEEvvEEEEvNT_6ParamsE --------------------------
	.section	.text._ZN7cutlass13device_kernelINS_4gemm6kernel13GemmUniversalIN4cute5tupleIJiiiiEEENS1_10collective13CollectiveMmaINS1_37MainloopSm90TmaGmmaWarpSpecializedFP8ILi7ENS5_IJNS4_1CILi2EEENSA_ILi1EEESC_EEENS1_35KernelTmaWarpSpecializedCooperativeEEENS5_IJNSA_ILi256EEESG_NSA_ILi64EEEEEENS_12float_e5m2_tENS5_IJlSC_lEEESJ_SK_NS4_8TiledMMAINS4_8MMA_AtomIJNS4_4SM904GMMA31MMA_64x256x32_F32E5M2E5M2_SS_TNILNSO_7ScaleInE1ELSQ_1EEEEEENS4_6LayoutISD_NS5_IJSC_NSA_ILi0EEESU_EEEEENS5_IJNS4_10UnderscoreESX_SX_EEEEENS4_13SM90_TMA_LOADENS4_14ComposedLayoutINS4_7SwizzleILi2ELi4ELi3EEENS4_18smem_ptr_flag_bitsILi8EEENST_INS5_IJNSA_ILi8EEESH_EEENS5_IJSH_SC_EEEEEEEvNS4_8identityENS4_23SM90_TMA_LOAD_MULTICASTES1A_vS1B_EENS_8epilogue10collective6detail29Sm90TmaWarpSpecializedAdapterINS1F_15DefaultEpilogueISJ_SK_SK_NS1E_6thread17LinearCombinationISJ_Li1EffLNS1J_9ScaleType4KindE0ELNS_15FloatRoundStyleE2ESJ_EENS1_15EpilogueDefaultEEEEEvvEEEEvNT_6ParamsE,"ax",@progbits
	.align	128
.text._ZN7cutlass13device_kernelINS_4gemm6kernel13GemmUniversalIN4cute5tupleIJiiiiEEENS1_10collective13CollectiveMmaINS1_37MainloopSm90TmaGmmaWarpSpecializedFP8ILi7ENS5_IJNS4_1CILi2EEENSA_ILi1EEESC_EEENS1_35KernelTmaWarpSpecializedCooperativeEEENS5_IJNSA_ILi256EEESG_NSA_ILi64EEEEEENS_12float_e5m2_tENS5_IJlSC_lEEESJ_SK_NS4_8TiledMMAINS4_8MMA_AtomIJNS4_4SM904GMMA31MMA_64x256x32_F32E5M2E5M2_SS_TNILNSO_7ScaleInE1ELSQ_1EEEEEENS4_6LayoutISD_NS5_IJSC_NSA_ILi0EEESU_EEEEENS5_IJNS4_10UnderscoreESX_SX_EEEEENS4_13SM90_TMA_LOADENS4_14ComposedLayoutINS4_7SwizzleILi2ELi4ELi3EEENS4_18smem_ptr_flag_bitsILi8EEENST_INS5_IJNSA_ILi8EEESH_EEENS5_IJSH_SC_EEEEEEEvNS4_8identityENS4_23SM90_TMA_LOAD_MULTICASTES1A_vS1B_EENS_8epilogue10collective6detail29Sm90TmaWarpSpecializedAdapterINS1F_15DefaultEpilogueISJ_SK_SK_NS1E_6thread17LinearCombinationISJ_Li1EffLNS1J_9ScaleType4KindE0ELNS_15FloatRoundStyleE2ESJ_EENS1_15EpilogueDefaultEEEEEvvEEEEvNT_6ParamsE:
        .type           _ZN7cutlass13device_kernelINS_4gemm6kernel13GemmUniversalIN4cute5tupleIJiiiiEEENS1_10collective13CollectiveMmaINS1_37MainloopSm90TmaGmmaWarpSpecializedFP8ILi7ENS5_IJNS4_1CILi2EEENSA_ILi1EEESC_EEENS1_35KernelTmaWarpSpecializedCooperativeEEENS5_IJNSA_ILi256EEESG_NSA_ILi64EEEEEENS_12float_e5m2_tENS5_IJlSC_lEEESJ_SK_NS4_8TiledMMAINS4_8MMA_AtomIJNS4_4SM904GMMA31MMA_64x256x32_F32E5M2E5M2_SS_TNILNSO_7ScaleInE1ELSQ_1EEEEEENS4_6LayoutISD_NS5_IJSC_NSA_ILi0EEESU_EEEEENS5_IJNS4_10UnderscoreESX_SX_EEEEENS4_13SM90_TMA_LOADENS4_14ComposedLayoutINS4_7SwizzleILi2ELi4ELi3EEENS4_18smem_ptr_flag_bitsILi8EEENST_INS5_IJNSA_ILi8EEESH_EEENS5_IJSH_SC_EEEEEEEvNS4_8identityENS4_23SM90_TMA_LOAD_MULTICASTES1A_vS1B_EENS_8epilogue10collective6detail29Sm90TmaWarpSpecializedAdapterINS1F_15DefaultEpilogueISJ_SK_SK_NS1E_6thread17LinearCombinationISJ_Li1EffLNS1J_9ScaleType4KindE0ELNS_15FloatRoundStyleE2ESJ_EENS1_15EpilogueDefaultEEEEEvvEEEEvNT_6ParamsE,@function
        .size           _ZN7cutlass13device_kernelINS_4gemm6kernel13GemmUniversalIN4cute5tupleIJiiiiEEENS1_10collective13CollectiveMmaINS1_37MainloopSm90TmaGmmaWarpSpecializedFP8ILi7ENS5_IJNS4_1CILi2EEENSA_ILi1EEESC_EEENS1_35KernelTmaWarpSpecializedCooperativeEEENS5_IJNSA_ILi256EEESG_NSA_ILi64EEEEEENS_12float_e5m2_tENS5_IJlSC_lEEESJ_SK_NS4_8TiledMMAINS4_8MMA_AtomIJNS4_4SM904GMMA31MMA_64x256x32_F32E5M2E5M2_SS_TNILNSO_7ScaleInE1ELSQ_1EEEEEENS4_6LayoutISD_NS5_IJSC_NSA_ILi0EEESU_EEEEENS5_IJNS4_10UnderscoreESX_SX_EEEEENS4_13SM90_TMA_LOADENS4_14ComposedLayoutINS4_7SwizzleILi2ELi4ELi3EEENS4_18smem_ptr_flag_bitsILi8EEENST_INS5_IJNSA_ILi8EEESH_EEENS5_IJSH_SC_EEEEEEEvNS4_8identityENS4_23SM90_TMA_LOAD_MULTICASTES1A_vS1B_EENS_8epilogue10collective6detail29Sm90TmaWarpSpecializedAdapterINS1F_15DefaultEpilogueISJ_SK_SK_NS1E_6thread17LinearCombinationISJ_Li1EffLNS1J_9ScaleType4KindE0ELNS_15FloatRoundStyleE2ESJ_EENS1_15EpilogueDefaultEEEEEvvEEEEvNT_6ParamsE,(.L_x_596 - _ZN7cutlass13device_kernelINS_4gemm6kernel13GemmUniversalIN4cute5tupleIJiiiiEEENS1_10collective13CollectiveMmaINS1_37MainloopSm90TmaGmmaWarpSpecializedFP8ILi7ENS5_IJNS4_1CILi2EEENSA_ILi1EEESC_EEENS1_35KernelTmaWarpSpecializedCooperativeEEENS5_IJNSA_ILi256EEESG_NSA_ILi64EEEEEENS_12float_e5m2_tENS5_IJlSC_lEEESJ_SK_NS4_8TiledMMAINS4_8MMA_AtomIJNS4_4SM904GMMA31MMA_64x256x32_F32E5M2E5M2_SS_TNILNSO_7ScaleInE1ELSQ_1EEEEEENS4_6LayoutISD_NS5_IJSC_NSA_ILi0EEESU_EEEEENS5_IJNS4_10UnderscoreESX_SX_EEEEENS4_13SM90_TMA_LOADENS4_14ComposedLayoutINS4_7SwizzleILi2ELi4ELi3EEENS4_18smem_ptr_flag_bitsILi8EEENST_INS5_IJNSA_ILi8EEESH_EEENS5_IJSH_SC_EEEEEEEvNS4_8identityENS4_23SM90_TMA_LOAD_MULTICASTES1A_vS1B_EENS_8epilogue10collective6detail29Sm90TmaWarpSpecializedAdapterINS1F_15DefaultEpilogueISJ_SK_SK_NS1E_6thread17LinearCombinationISJ_Li1EffLNS1J_9ScaleType4KindE0ELNS_15FloatRoundStyleE2ESJ_EENS1_15EpilogueDefaultEEEEEvvEEEEvNT_6ParamsE)
        .other          _ZN7cutlass13device_kernelINS_4gemm6kernel13GemmUniversalIN4cute5tupleIJiiiiEEENS1_10collective13CollectiveMmaINS1_37MainloopSm90TmaGmmaWarpSpecializedFP8ILi7ENS5_IJNS4_1CILi2EEENSA_ILi1EEESC_EEENS1_35KernelTmaWarpSpecializedCooperativeEEENS5_IJNSA_ILi256EEESG_NSA_ILi64EEEEEENS_12float_e5m2_tENS5_IJlSC_lEEESJ_SK_NS4_8TiledMMAINS4_8MMA_AtomIJNS4_4SM904GMMA31MMA_64x256x32_F32E5M2E5M2_SS_TNILNSO_7ScaleInE1ELSQ_1EEEEEENS4_6LayoutISD_NS5_IJSC_NSA_ILi0EEESU_EEEEENS5_IJNS4_10UnderscoreESX_SX_EEEEENS4_13SM90_TMA_LOADENS4_14ComposedLayoutINS4_7SwizzleILi2ELi4ELi3EEENS4_18smem_ptr_flag_bitsILi8EEENST_INS5_IJNSA_ILi8EEESH_EEENS5_IJSH_SC_EEEEEEEvNS4_8identityENS4_23SM90_TMA_LOAD_MULTICASTES1A_vS1B_EENS_8epilogue10collective6detail29Sm90TmaWarpSpecializedAdapterINS1F_15DefaultEpilogueISJ_SK_SK_NS1E_6thread17LinearCombinationISJ_Li1EffLNS1J_9ScaleType4KindE0ELNS_15FloatRoundStyleE2ESJ_EENS1_15EpilogueDefaultEEEEEvvEEEEvNT_6ParamsE,@"STO_CUDA_ENTRY STV_DEFAULT"
_ZN7cutlass13device_kernelINS_4gemm6kernel13GemmUniversalIN4cute5tupleIJiiiiEEENS1_10collective13CollectiveMmaINS1_37MainloopSm90TmaGmmaWarpSpecializedFP8ILi7ENS5_IJNS4_1CILi2EEENSA_ILi1EEESC_EEENS1_35KernelTmaWarpSpecializedCooperativeEEENS5_IJNSA_ILi256EEESG_NSA_ILi64EEEEEENS_12float_e5m2_tENS5_IJlSC_lEEESJ_SK_NS4_8TiledMMAINS4_8MMA_AtomIJNS4_4SM904GMMA31MMA_64x256x32_F32E5M2E5M2_SS_TNILNSO_7ScaleInE1ELSQ_1EEEEEENS4_6LayoutISD_NS5_IJSC_NSA_ILi0EEESU_EEEEENS5_IJNS4_10UnderscoreESX_SX_EEEEENS4_13SM90_TMA_LOADENS4_14ComposedLayoutINS4_7SwizzleILi2ELi4ELi3EEENS4_18smem_ptr_flag_bitsILi8EEENST_INS5_IJNSA_ILi8EEESH_EEENS5_IJSH_SC_EEEEEEEvNS4_8identityENS4_23SM90_TMA_LOAD_MULTICASTES1A_vS1B_EENS_8epilogue10collective6detail29Sm90TmaWarpSpecializedAdapterINS1F_15DefaultEpilogueISJ_SK_SK_NS1E_6thread17LinearCombinationISJ_Li1EffLNS1J_9ScaleType4KindE0ELNS_15FloatRoundStyleE2ESJ_EENS1_15EpilogueDefaultEEEEEvvEEEEvNT_6ParamsE:
[----:B------:R-:W0:Y:S02]  /*0000*/  LDC R1, c[0x0][0x28] ;  /* 0x00000a00ff017b82 */ /* 0x000e240000000800 */
[----:B0-----:R-:W-:Y:S01]  /*0010*/  VIADD R1, R1, 0xfffff788 ;  /* 0xfffff78801017836 */ /* 0x001fe20000000000 */
[----:B------:R-:W0:Y:S01]  /*0020*/  S2R R4, SR_TID.X ;  /* 0x0000000000047919 */ /* 0x000e220000002100 */
[----:B------:R-:W-:Y:S01]  /*0030*/  ELECT P0, URZ, PT ;  /* 0x00000000003f782f */ /* 0x000fe20003800000 */
[----:B------:R-:W-:Y:S01]  /*0040*/  BSSY B0, `(.L_x_0) ;  /* 0x0000015000007945 */ /* 0x000fe20003800000 */
[--C-:B0-----:R-:W-:Y:S02]  /*0050*/  SHF.R.U32.HI R0, RZ, 0x5, R4.reuse ;  /* 0x00000005ff007819 */ /* 0x101fe40000011604 */
[----:B------:R-:W-:-:S03]  /*0060*/  SHF.R.U32.HI R2, RZ, 0x7, R4 ;  /* 0x00000007ff027819 */ /* 0x000fc60000011604 */
[----:B------:R-:W0:Y:S04]  /*0070*/  SHFL.IDX PT, R3, R0, RZ, 0x1f ;  /* 0x00001fff00037589 */ /* 0x000e2800000e0000 */
[----:B------:R-:W1:Y:S01]  /*0080*/  SHFL.IDX PT, R2, R2, RZ, 0x1f ;  /* 0x00001fff02027589 */ /* 0x000e6200000e0000 */
[----:B0-----:R-:W-:Y:S02]  /*0090*/  R2UR UR4, R3 ;  /* 0x00000000030472ca */ /* 0x001fe400000e0000 */
[----:B-1----:R-:W-:-:S11]  /*00a0*/  R2UR UR6, R2 ;  /* 0x00000000020672ca */ /* 0x002fd600000e0000 */
[----:B------:R-:W-:Y:S02]  /*00b0*/  USHF.R.S32.HI UR5, URZ, 0x1f, UR4 ;  /* 0x0000001f3f057899 */ /* 0x000fe40008011404 */
[----:B------:R-:W-:Y:S02]  /*00c0*/  ISETP.NE.OR P0, PT, RZ, UR4, !P0 ;  /* 0x00000004ff007c0c */ /* 0x000fe4000c705670 */
[----:B------:R-:W-:-:S04]  /*00d0*/  ULEA.HI UR5, UR5, UR4, URZ, 0x2 ;  /* 0x0000000405057291 */ /* 0x000fc8000f8f103f */
[----:B------:R-:W-:-:S04]  /*00e0*/  ULOP3.LUT UR5, UR5, 0xfffffffc, URZ, 0xc0, !UPT ;  /* 0xfffffffc05057892 */ /* 0x000fc8000f8ec03f */
[----:B------:R-:W-:-:S03]  /*00f0*/  UIADD3 UR8, UR4, -UR5, URZ ;  /* 0x8000000504087290 */ /* 0x000fc6000fffe03f */
[----:B------:R-:W-:Y:S09]  /*0100*/  @P0 BRA `(.L_x_1) ;  /* 0x0000000000200947 */ /* 0x000ff20003800000 */
[----:B------:R-:W-:Y:S02]  /*0110*/  ULDC.64 UR4, c[0x0][0x198] ;  /* 0x0000660000047ab9 */ /* 0x000fe40000000a00 */
[----:B------:R-:W-:Y:S02]  /*0120*/  UIADD3 UR10, UP0, UR4, 0xf0, URZ ;  /* 0x000000f0040a7890 */ /* 0x000fe4000ff1e03f */
[----:B------:R-:W-:Y:S02]  /*0130*/  UIADD3 UR4, UP1, UR4, 0x1f0, URZ ;  /* 0x000001f004047890 */ /* 0x000fe4000ff3e03f */
[----:B------:R-:W-:Y:S02]  /*0140*/  UIADD3.X UR11, URZ, UR5, URZ, UP0, !UPT ;  /* 0x000000053f0b7290 */ /* 0x000fe400087fe43f */
[----:B------:R-:W-:-:S07]  /*0150*/  UIADD3.X UR5, URZ, UR5, URZ, UP1, !UPT ;  /* 0x000000053f057290 */ /* 0x000fce0008ffe43f */
[----:B------:R0:W-:Y:S02]  /*0160*/  UTMACCTL.PF [UR10] ;  /* 0x000000000a0079b9 */ /* 0x0001e40008040000 */
[----:B------:R0:W-:Y:S02]  /*0170*/  UTMACCTL.PF [UR4] ;  /* 0x00000000040079b9 */ /* 0x0001e40008040000 */
[----:B0-----:R-:W-:Y:S01]  /*0180*/  NOP ;  /* 0x0000000000007918 */ /* 0x001fe20000000000 */
.L_x_1:
[----:B------:R-:W-:Y:S05]  /*0190*/  BSYNC B0 ;  /* 0x0000000000007941 */ /* 0x000fea0003800000 */
.L_x_0:
[----:B------:R-:W0:Y:S01]  /*01a0*/  SHFL.IDX PT, R3, R0, RZ, 0x1f ;  /* 0x00001fff00037589 */ /* 0x000e2200000e0000 */
[----:B------:R-:W-:Y:S01]  /*01b0*/  UISETP.NE.AND UP0, UPT, UR8, 0x3, UPT ;  /* 0x000000030800788c */ /* 0x000fe2000bf05270 */
[----:B------:R-:W-:Y:S01]  /*01c0*/  ISETP.NE.AND P1, PT, RZ, UR6, PT ;  /* 0x00000006ff007c0c */ /* 0x000fe2000bf25270 */
[----:B------:R-:W-:Y:S02]  /*01d0*/  UIADD3 UR10, UR6, -0x1, URZ ;  /* 0xffffffff060a7890 */ /* 0x000fe4000fffe03f */
[----:B------:R-:W-:Y:S02]  /*01e0*/  UISETP.EQ.OR UP0, UPT, UR8, URZ, !UP0 ;  /* 0x0000003f0800728c */ /* 0x000fe4000c702670 */
[----:B------:R-:W-:Y:S02]  /*01f0*/  UISETP.GE.U32.AND UP1, UPT, UR10, 0x2, UPT ;  /* 0x000000020a00788c */ /* 0x000fe4000bf26070 */
[----:B------:R-:W-:-:S04]  /*0200*/  UISETP.EQ.AND UP0, UPT, UR6, URZ, UP0 ;  /* 0x0000003f0600728c */ /* 0x000fc80008702270 */
[----:B------:R-:W-:-:S04]  /*0210*/  USEL UR13, URZ, 0x1, !UP0 ;  /* 0x000000013f0d7887 */ /* 0x000fc8000c000000 */
[----:B------:R-:W-:Y:S01]  /*0220*/  USEL UR13, UR13, 0x2, UP1 ;  /* 0x000000020d0d7887 */ /* 0x000fe20008800000 */
[----:B0-----:R-:W-:-:S13]  /*0230*/  ISETP.NE.AND P0, PT, R3, RZ, PT ;  /* 0x000000ff0300720c */ /* 0x001fda0003f05270 */
[----:B------:R-:W-:Y:S05]  /*0240*/  @P0 BRA `(.L_x_2) ;  /* 0x0000000000700947 */ /* 0x000fea0003800000 */
[----:B------:R-:W0:Y:S01]  /*0250*/  S2UR UR9, SR_CgaCtaId ;  /* 0x00000000000979c3 */ /* 0x000e220000008800 */
[----:B------:R-:W-:Y:S01]  /*0260*/  UMOV UR4, 0x400 ;  /* 0x0000040000047882 */ /* 0x000fe20000000000 */
[----:B------:R-:W-:Y:S01]  /*0270*/  UMOV UR5, 0x1 ;  /* 0x0000000100057882 */ /* 0x000fe20000000000 */
[----:B------:R-:W-:Y:S01]  /*0280*/  UMOV UR6, 0x4 ;  /* 0x0000000400067882 */ /* 0x000fe20000000000 */
[----:B------:R-:W-:Y:S01]  /*0290*/  ELECT P0, URZ, PT ;  /* 0x00000000003f782f */ /* 0x000fe20003800000 */
[----:B------:R-:W-:-:S04]  /*02a0*/  UIADD3 UR6, -UR6, 0x100000, URZ ;  /* 0x0010000006067890 */ /* 0x000fc8000fffe13f */
[----:B------:R-:W-:Y:S02]  /*02b0*/  USHF.L.U32 UR7, UR6, 0xb, URZ ;  /* 0x0000000b06077899 */ /* 0x000fe4000800063f */
[----:B------:R-:W-:Y:S02]  /*02c0*/  USHF.L.U32 UR6, UR6, 0x1, URZ ;  /* 0x0000000106067899 */ /* 0x000fe4000800063f */
[----:B0-----:R-:W-:Y:S02]  /*02d0*/  ULEA UR9, UR9, UR4, 0x18 ;  /* 0x0000000409097291 */ /* 0x001fe4000f8ec03f */
[----:B------:R-:W-:-:S04]  /*02e0*/  UIADD3 UR4, -UR5, 0x100000, URZ ;  /* 0x0010000005047890 */ /* 0x000fc8000fffe13f */
[----:B------:R-:W-:Y:S02]  /*02f0*/  USHF.L.U32 UR5, UR4, 0xb, URZ ;  /* 0x0000000b04057899 */ /* 0x000fe4000800063f */
[----:B------:R-:W-:Y:S01]  /*0300*/  USHF.L.U32 UR4, UR4, 0x1, URZ ;  /* 0x0000000104047899 */ /* 0x000fe2000800063f */
[----:B------:R-:W0:Y:S11]  /*0310*/  FENCE.VIEW.ASYNC.S ;  /* 0x00000000000073c6 */ /* 0x000e360000000000 */
[----:B0-----:R0:W1:Y:S01]  /*0320*/  SYNCS.EXCH.64 URZ, [UR9], UR4 ;  /* 0x00000004093f75b2 */ /* 0x0010620008000100 */
[----:B------:R0:W2:Y:S01]  /*0330*/  SYNCS.EXCH.64 URZ, [UR9+0x38], UR6 ;  /* 0x00003806093f75b2 */ /* 0x0000a20008000100 */
[----:B------:R0:W3:Y:S01]  /*0340*/  SYNCS.EXCH.64 URZ, [UR9+0x8], UR4 ;  /* 0x00000804093f75b2 */ /* 0x0000e20008000100 */
[----:B------:R0:W4:Y:S01]  /*0350*/  SYNCS.EXCH.64 URZ, [UR9+0x40], UR6 ;  /* 0x00004006093f75b2 */ /* 0x0001220008000100 */
[----:B------:R0:W0:Y:S01]  /*0360*/  SYNCS.EXCH.64 URZ, [UR9+0x10], UR4 ;  /* 0x00001004093f75b2 */ /* 0x0000220008000100 */
        /* <DEDUP_REMOVED lines=9> */
[----:B------:R-:W-:Y:S01]  /*0400*/  NOP ;  /* 0x0000000000007918 */ /* 0x000fe20000000000 */
.L_x_2:
[----:B------:R-:W-:Y:S01]  /*0410*/  SHF.R.S32.HI R2, RZ, 0x1f, R4 ;  /* 0x0000001fff027819 */ /* 0x000fe20000011404 */
[----:B------:R-:W5:Y:S01]  /*0420*/  SHFL.IDX PT, R0, R0, RZ, 0x1f ;  /* 0x00001fff00007589 */ /* 0x000f6200000e0000 */
[----:B0-----:R-:W0:Y:S01]  /*0430*/  S2UR UR9, SR_CTAID.X ;  /* 0x00000000000979c3 */ /* 0x001e220000002500 */
[----:B------:R-:W-:Y:S02]  /*0440*/  ELECT P0, URZ, PT ;  /* 0x00000000003f782f */ /* 0x000fe40003800000 */
[----:B------:R-:W-:Y:S01]  /*0450*/  LEA.HI R2, R2, R4, RZ, 0x7 ;  /* 0x0000000402027211 */ /* 0x000fe200078f38ff */
[----:B------:R-:W-:Y:S01]  /*0460*/  ULDC UR4, c[0x0][0x150] ;  /* 0x0000540000047ab9 */ /* 0x000fe20000000800 */
[----:B------:R-:W-:Y:S01]  /*0470*/  SHF.R.S32.HI R6, RZ, 0x1f, R3 ;  /* 0x0000001fff067819 */ /* 0x000fe20000011403 */
[----:B------:R-:W-:Y:S01]  /*0480*/  NOP ;  /* 0x0000000000007918 */ /* 0x000fe20000000000 */
[----:B------:R-:W-:Y:S01]  /*0490*/  LOP3.LUT R2, R2, 0xffffff80, RZ, 0xc0, !PT ;  /* 0xffffff8002027812 */ /* 0x000fe200078ec0ff */
[----:B------:R-:W-:Y:S01]  /*04a0*/  NOP ;  /* 0x0000000000007918 */ /* 0x000fe20000000000 */
[----:B------:R-:W-:Y:S01]  /*04b0*/  LEA.HI R6, R6, R3, RZ, 0x2 ;  /* 0x0000000306067211 */ /* 0x000fe200078f10ff */
[----:B------:R-:W1:Y:S02]  /*04c0*/  LDC R8, c[0x0][0x144] ;  /* 0x00005100ff087b82 */ /* 0x000e640000000800 */
[----:B------:R-:W-:Y:S01]  /*04d0*/  IMAD.IADD R4, R4, 0x1, -R2 ;  /* 0x0000000104047824 */ /* 0x000fe200078e0a02 */
[----:B------:R-:W-:Y:S01]  /*04e0*/  LOP3.LUT R6, R6, 0x3ffffffc, RZ, 0xc0, !PT ;  /* 0x3ffffffc06067812 */ /* 0x000fe200078ec0ff */
[----:B------:R-:W2:Y:S03]  /*04f0*/  S2R R2, SR_CTAID.Y ;  /* 0x0000000000027919 */ /* 0x000ea60000002600 */
[----:B------:R-:W-:Y:S01]  /*0500*/  SHF.R.S32.HI R5, RZ, 0x1f, R4 ;  /* 0x0000001fff057819 */ /* 0x000fe20000011404 */
[----:B------:R-:W-:Y:S01]  /*0510*/  IMAD.IADD R6, R3, 0x1, -R6 ;  /* 0x0000000103067824 */ /* 0x000fe200078e0a06 */
[----:B------:R-:W3:Y:S02]  /*0520*/  LDC R13, c[0x0][0x148] ;  /* 0x00005200ff0d7b82 */ /* 0x000ee40000000800 */
[----:B------:R-:W-:-:S02]  /*0530*/  LEA.HI R5, R5, R4, RZ, 0x3 ;  /* 0x0000000405057211 */ /* 0x000fc400078f18ff */
[----:B-----5:R-:W-:Y:S02]  /*0540*/  ISETP.NE.OR P0, PT, R0, RZ, !P0 ;  /* 0x000000ff0000720c */ /* 0x020fe40004705670 */
[--C-:B------:R-:W-:Y:S02]  /*0550*/  SHF.R.S32.HI R0, RZ, 0x3, R5.reuse ;  /* 0x00000003ff007819 */ /* 0x100fe40000011405 */
[----:B------:R-:W-:Y:S02]  /*0560*/  SHF.R.S32.HI R5, RZ, 0x1f, R5 ;  /* 0x0000001fff057819 */ /* 0x000fe40000011405 */
[----:B0-----:R-:W-:Y:S02]  /*0570*/  I2FP.F32.U32 R7, UR9 ;  /* 0x0000000900077c45 */ /* 0x001fe40008201000 */
[----:B------:R-:W-:-:S03]  /*0580*/  LEA.HI R5, R5, R0, RZ, 0x2 ;  /* 0x0000000005057211 */ /* 0x000fc600078f10ff */
[----:B------:R-:W-:Y:S01]  /*0590*/  FMUL R7, R7, UR4 ;  /* 0x0000000407077c20 */ /* 0x000fe20008400000 */
[----:B------:R-:W-:Y:S01]  /*05a0*/  LOP3.LUT R5, R5, 0xfffffffc, RZ, 0xc0, !PT ;  /* 0xfffffffc05057812 */ /* 0x000fe200078ec0ff */
[----:B------:R-:W-:Y:S01]  /*05b0*/  VOTEU.ALL UP0, P0 ;  /* 0x00000000003f7886 */ /* 0x000fe20000000000 */
[----:B------:R-:W-:Y:S01]  /*05c0*/  ULDC UR4, c[0x0][0x154] ;  /* 0x0000550000047ab9 */ /* 0x000fe20000000800 */
[----:B------:R-:W-:Y:S02]  /*05d0*/  VOTEU.ALL UP1, P0 ;  /* 0x00000000003f7886 */ /* 0x000fe40000020000 */
[----:B------:R-:W0:Y:S01]  /*05e0*/  F2I.U32.TRUNC.NTZ R7, R7 ;  /* 0x0000000700077305 */ /* 0x000e22000020f000 */
[----:B------:R-:W-:Y:S01]  /*05f0*/  IMAD.IADD R5, R0, 0x1, -R5 ;  /* 0x0000000100057824 */ /* 0x000fe200078e0a05 */
[----:B------:R-:W5:Y:S01]  /*0600*/  @!UP0 S2UR UR7, SR_CgaCtaId ;  /* 0x00000000000789c3 */ /* 0x000f620000008800 */
[----:B------:R-:W-:Y:S02]  /*0610*/  @!UP0 UMOV UR6, 0x400 ;  /* 0x0000040000068882 */ /* 0x000fe40000000000 */
[----:B------:R-:W-:Y:S01]  /*0620*/  IMAD R5, R6, 0x4, R5 ;  /* 0x0000000406057824 */ /* 0x000fe200078e0205 */
[----:B--2---:R-:W-:-:S04]  /*0630*/  I2FP.F32.U32 R6, R2 ;  /* 0x0000000200067245 */ /* 0x004fc80000201000 */
[----:B------:R-:W-:Y:S01]  /*0640*/  LEA.HI R0, R5, R5, RZ, 0x1 ;  /* 0x0000000505007211 */ /* 0x000fe200078f08ff */
[----:B------:R-:W-:Y:S01]  /*0650*/  FMUL R6, R6, UR4 ;  /* 0x0000000406067c20 */ /* 0x000fe20008400000 */
[----:B------:R-:W-:Y:S02]  /*0660*/  UMOV UR4, 0x20 ;  /* 0x0000002000047882 */ /* 0x000fe40000000000 */
[----:B------:R-:W-:Y:S01]  /*0670*/  LOP3.LUT R0, R0, 0xfffffffe, RZ, 0xc0, !PT ;  /* 0xfffffffe00007812 */ /* 0x000fe200078ec0ff */
[----:B0-----:R-:W-:Y:S01]  /*0680*/  IMAD.MOV R11, RZ, RZ, -R7 ;  /* 0x000000ffff0b7224 */ /* 0x001fe200078e0a07 */
[----:B------:R-:W-:-:S04]  /*0690*/  @!UP0 UIADD3 UR4, -UR4, 0x100000, URZ ;  /* 0x0010000004048890 */ /* 0x000fc8000fffe13f */
[----:B------:R-:W-:Y:S02]  /*06a0*/  @!UP0 USHF.L.U32 UR5, UR4, 0xb, URZ ;  /* 0x0000000b04058899 */ /* 0x000fe4000800063f */
[----:B------:R-:W-:Y:S01]  /*06b0*/  @!UP0 USHF.L.U32 UR4, UR4, 0x1, URZ ;  /* 0x0000000104048899 */ /* 0x000fe2000800063f */
[----:B------:R-:W0:Y:S01]  /*06c0*/  F2I.U32.TRUNC.NTZ R6, R6 ;  /* 0x0000000600067305 */ /* 0x000e22000020f000 */
[----:B------:R-:W2:Y:S01]  /*06d0*/  LDC R7, c[0x0][0x140] ;  /* 0x00005000ff077b82 */ /* 0x000ea20000000800 */
[----:B-1----:R-:W-:Y:S02]  /*06e0*/  IMAD R11, R8, R11, UR9 ;  /* 0x00000009080b7e24 */ /* 0x002fe4000f8e020b */
[----:B------:R-:W-:-:S05]  /*06f0*/  IMAD.IADD R0, R5, 0x1, -R0 ;  /* 0x0000000105007824 */ /* 0x000fca00078e0a00 */
[----:B------:R-:W-:Y:S01]  /*0700*/  ISETP.NE.AND P2, PT, R0, R11, PT ;  /* 0x0000000b0000720c */ /* 0x000fe20003f45270 */
[C---:B------:R-:W-:Y:S01]  /*0710*/  IMAD.SHL.U32 R0, R5.reuse, 0x4, RZ ;  /* 0x0000000405007824 */ /* 0x040fe200078e00ff */
[----:B-----5:R-:W-:Y:S01]  /*0720*/  @!UP0 ULEA UR6, UR7, UR6, 0x18 ;  /* 0x0000000607068291 */ /* 0x020fe2000f8ec03f */
[----:B------:R-:W-:Y:S01]  /*0730*/  VOTEU.ALL UP0, P0 ;  /* 0x00000000003f7886 */ /* 0x000fe20000000000 */
[----:B------:R-:W-:Y:S01]  /*0740*/  LOP3.LUT P0, RZ, R4, 0x7, RZ, 0xc0, !PT ;  /* 0x0000000704ff7812 */ /* 0x000fe2000780c0ff */
[----:B0-----:R-:W-:Y:S01]  /*0750*/  IMAD.MOV R12, RZ, RZ, -R6 ;  /* 0x000000ffff0c7224 */ /* 0x001fe200078e0a06 */
[----:B------:R-:W-:-:S03]  /*0760*/  LOP3.LUT R9, R5, 0xc, R0, 0x78, !PT ;  /* 0x0000000c05097812 */ /* 0x000fc600078e7800 */
[----:B---3--:R-:W-:Y:S01]  /*0770*/  IMAD R5, R13, R12, R2 ;  /* 0x0000000c0d057224 */ /* 0x008fe200078e0202 */
[C---:B------:R-:W-:Y:S01]  /*0780*/  ISETP.LT.U32.AND P0, PT, R9.reuse, 0x2, !P0 ;  /* 0x000000020900780c */ /* 0x040fe20004701070 */
[----:B------:R0:W-:Y:S02]  /*0790*/  STL [R1+0x458], R9 ;  /* 0x0004580901007387 */ /* 0x0001e40000100800 */
[----:B------:R-:W-:Y:S02]  /*07a0*/  @P2 LEA.HI R0, R9, R9, RZ, 0x1 ;  /* 0x0000000909002211 */ /* 0x000fe400078f08ff */
[----:B------:R-:W1:Y:S02]  /*07b0*/  FENCE.VIEW.ASYNC.S ;  /* 0x00000000000073c6 */ /* 0x000e640000000000 */
[----:B-1----:R0:W1:Y:S01]  /*07c0*/  @!UP0 SYNCS.EXCH.64 URZ, [UR6+0x80], UR4 ;  /* 0x00008004063f85b2 */ /* 0x0020620008000100 */
[----:B--2---:R-:W-:Y:S02]  /*07d0*/  ISETP.EQ.U32.AND P5, PT, R7, 0x1, PT ;  /* 0x000000010700780c */ /* 0x004fe40003fa2070 */
[----:B------:R-:W-:-:S04]  /*07e0*/  @P2 SHF.R.S32.HI R0, RZ, 0x1, R0 ;  /* 0x00000001ff002819 */ /* 0x000fc80000011400 */
[----:B------:R-:W-:Y:S01]  /*07f0*/  @P2 ISETP.NE.AND P3, PT, R0, R5, PT ;  /* 0x000000050000220c */ /* 0x000fe20003f65270 */
[----:B------:R-:W-:Y:S01]  /*0800*/  IMAD.MOV.U32 R0, RZ, RZ, 0x1 ;  /* 0x00000001ff007424 */ /* 0x000fe200078e00ff */
[----:B------:R-:W-:Y:S02]  /*0810*/  SEL R5, RZ, 0x1, !P0 ;  /* 0x00000001ff057807 */ /* 0x000fe40004000000 */
[----:B------:R-:W-:-:S04]  /*0820*/  @P2 SEL R0, RZ, 0x1, P3 ;  /* 0x00000001ff002807 */ /* 0x000fc80001800000 */
[----:B------:R-:W-:Y:S01]  /*0830*/  LOP3.LUT R0, R0, R5, RZ, 0xc0, !PT ;  /* 0x0000000500007212 */ /* 0x000fe200078ec0ff */
[----:B------:R0:W2:Y:S01]  /*0840*/  @!UP1 SYNCS.EXCH.64 URZ, [UR6+0x88], UR4 ;  /* 0x00008804063f95b2 */ /* 0x0000a20008000100 */
[----:B------:R-:W-:-:S03]  /*0850*/  NOP ;  /* 0x0000000000007918 */ /* 0x000fc60000000000 */
[----:B------:R0:W-:Y:S01]  /*0860*/  STL [R1+0x454], R0 ;  /* 0x0004540001007387 */ /* 0x0001e20000100800 */
[----:B-1----:R-:W-:Y:S05]  /*0870*/  @!P5 BRA `(.L_x_3) ;  /* 0x000000000008d947 */ /* 0x002fea0003800000 */
[----:B--2-4-:R-:W-:Y:S01]  /*0880*/  UCGABAR_ARV ;  /* 0x00000000000079c7 */ /* 0x014fe20008000000 */
[----:B------:R-:W-:Y:S05]  /*0890*/  BRA `(.L_x_4) ;  /* 0x0000000000047947 */ /* 0x000fea0003800000 */
.L_x_3:
[----:B--2-4-:R-:W-:Y:S01]  /*08a0*/  NOP ;  /* 0x0000000000007918 */ /* 0x014fe20000000000 */
.L_x_4:
[----:B0-----:R-:W0:Y:S01]  /*08b0*/  LDC R0, c[0x0][0x65c] ;  /* 0x00019700ff007b82 */ /* 0x001e220000000800 */
[----:B------:R-:W-:Y:S02]  /*08c0*/  IMAD.U32 R4, RZ, RZ, UR9 ;  /* 0x00000009ff047e24 */ /* 0x000fe4000f8e00ff */
[----:B------:R-:W-:Y:S01]  /*08d0*/  IMAD.MOV.U32 R5, RZ, RZ, RZ ;  /* 0x000000ffff057224 */ /* 0x000fe200078e00ff */
[----:B0-----:R-:W-:-:S13]  /*08e0*/  ISETP.NE.AND P4, PT, R0, 0x1, PT ;  /* 0x000000010000780c */ /* 0x001fda0003f85270 */
[----:B------:R-:W0:Y:S01]  /*08f0*/  @P4 LDC R7, c[0x0][0x10] ;  /* 0x00000400ff074b82 */ /* 0x000e220000000800 */
[----:B------:R-:W-:Y:S02]  /*0900*/  @P4 IMAD.MOV.U32 R3, RZ, RZ, RZ ;  /* 0x000000ffff034224 */ /* 0x000fe400078e00ff */
[----:B------:R-:W-:-:S05]  /*0910*/  @P4 IMAD.MOV.U32 R15, RZ, RZ, RZ ;  /* 0x000000ffff0f4224 */ /* 0x000fca00078e00ff */
[----:B------:R-:W1:Y:S01]  /*0920*/  @!P4 LDC R9, c[0x0][0xc] ;  /* 0x00000300ff09cb82 */ /* 0x000e620000000800 */
[----:B0-----:R-:W-:-:S04]  /*0930*/  @P4 IMAD.WIDE.U32 R6, R7, UR9, R2 ;  /* 0x0000000907064c25 */ /* 0x001fc8000f8e0002 */
[----:B------:R-:W-:Y:S02]  /*0940*/  @P4 IMAD.MOV.U32 R8, RZ, RZ, R6 ;  /* 0x000000ffff084224 */ /* 0x000fe400078e0006 */
[----:B------:R-:W-:Y:S02]  /*0950*/  @P4 IMAD.IADD R16, R7, 0x1, R15 ;  /* 0x0000000107104824 */ /* 0x000fe400078e020f */
[----:B-1----:R-:W-:-:S04]  /*0960*/  @!P4 IMAD.WIDE.U32 R4, R2, R9, R4 ;  /* 0x000000090204c225 */ /* 0x002fc800078e0004 */
[----:B------:R-:W-:Y:S02]  /*0970*/  @!P4 IMAD.MOV.U32 R8, RZ, RZ, R4 ;  /* 0x000000ffff08c224 */ /* 0x000fe400078e0004 */
[----:B------:R-:W-:-:S03]  /*0980*/  @!P4 IMAD.MOV.U32 R16, RZ, RZ, R5 ;  /* 0x000000ffff10c224 */ /* 0x000fc600078e0005 */
[----:B------:R0:W-:Y:S04]  /*0990*/  STL [R1+0x460], R8 ;  /* 0x0004600801007387 */ /* 0x0001e80000100800 */
[----:B------:R0:W-:Y:S01]  /*09a0*/  STL [R1+0x45c], R16 ;  /* 0x00045c1001007387 */ /* 0x0001e20000100800 */
[----:B------:R-:W-:Y:S05]  /*09b0*/  @!P5 BRA `(.L_x_5) ;  /* 0x00000000000cd947 */ /* 0x000fea0003800000 */
[----:B------:R-:W-:Y:S01]  /*09c0*/  UCGABAR_WAIT ;  /* 0x0000000000007dc7 */ /* 0x000fe20008000000 */
[----:B------:R-:W-:Y:S01]  /*09d0*/  CCTL.IVALL ;  /* 0x00000000ff00798f */ /* 0x000fe20002000000 */
[----:B------:R-:W-:Y:S05]  /*09e0*/  BRA `(.L_x_6) ;  /* 0x0000000000047947 */ /* 0x000fea0003800000 */
.L_x_5:
[----:B------:R-:W-:Y:S06]  /*09f0*/  BAR.SYNC.DEFER_BLOCKING 0x0 ;  /* 0x0000000000007b1d */ /* 0x000fec0000010000 */
.L_x_6:
[----:B------:R-:W-:Y:S05]  /*0a00*/  @!P1 BRA `(.L_x_7) ;  /* 0x0000023400049947 */ /* 0x000fea0003800000 */
[----:B------:R-:W-:-:S06]  /*0a10*/  UISETP.GT.U32.AND UP0, UPT, UR10, 0x1, UPT ;  /* 0x000000010a00788c */ /* 0x000fcc000bf04070 */
[----:B------:R-:W-:-:S13]  /*0a20*/  PLOP3.LUT P0, PT, PT, PT, UP0, 0x80, 0x0 ;  /* 0x000000000000781c */ /* 0x000fda0003f0f008 */
[----:B------:R-:W-:Y:S05]  /*0a30*/  @P0 EXIT ;  /* 0x000000000000094d */ /* 0x000fea0003800000 */
[----:B------:R-:W-:Y:S01]  /*0a40*/  IMAD.MOV.U32 R5, RZ, RZ, -0x1 ;  /* 0xffffffffff057424 */ /* 0x000fe200078e00ff */
[----:B------:R-:W-:Y:S01]  /*0a50*/  ULDC.64 UR4, c[0x0][0x650] ;  /* 0x0001940000047ab9 */ /* 0x000fe20000000a00 */
[----:B------:R-:W-:Y:S01]  /*0a60*/  IMAD.MOV.U32 R4, RZ, RZ, -0x1 ;  /* 0xffffffffff047424 */ /* 0x000fe200078e00ff */
[----:B------:R-:W-:Y:S01]  /*0a70*/  ISETP.GE.U32.AND P0, PT, R8, UR4, PT ;  /* 0x0000000408007c0c */ /* 0x000fe2000bf06070 */
[----:B------:R-:W-:Y:S01]  /*0a80*/  UMOV UR10, 0xffffffff ;  /* 0xffffffff000a7882 */ /* 0x000fe20000000000 */
[----:B------:R1:W-:Y:S01]  /*0a90*/  STL [R1+0x468], R5 ;  /* 0x0004680501007387 */ /* 0x0003e20000100800 */
[----:B------:R-:W-:Y:S02]  /*0aa0*/  PRMT R0, RZ, 0x7610, R0 ;  /* 0x00007610ff007816 */ /* 0x000fe40000000000 */
[----:B------:R-:W-:Y:S01]  /*0ab0*/  ISETP.GE.U32.AND.EX P0, PT, R16, UR5, PT, P0 ;  /* 0x0000000510007c0c */ /* 0x000fe2000bf06100 */
[----:B------:R1:W-:-:S12]  /*0ac0*/  STL [R1+0x464], R4 ;  /* 0x0004640401007387 */ /* 0x0003d80000100800 */
[----:B-1----:R-:W-:Y:S05]  /*0ad0*/  @P0 BRA `(.L_x_8) ;  /* 0x00000004003c0947 */ /* 0x002fea0003800000 */
[----:B------:R-:W-:Y:S01]  /*0ae0*/  ULDC.64 UR14, c[0x0][0x628] ;  /* 0x00018a00000e7ab9 */ /* 0x000fe20000000a00 */
[----:B------:R-:W1:Y:S01]  /*0af0*/  LDC.64 R6, c[0x0][0x620] ;  /* 0x00018800ff067b82 */ /* 0x000e620000000a00 */
[----:B------:R-:W-:Y:S01]  /*0b00*/  ISETP.NE.U32.AND P0, PT, RZ, UR14, PT ;  /* 0x0000000eff007c0c */ /* 0x000fe2000bf05070 */
[----:B------:R-:W-:Y:S01]  /*0b10*/  ULDC UR11, c[0x0][0x630] ;  /* 0x00018c00000b7ab9 */ /* 0x000fe20000000800 */
[----:B------:R-:W-:Y:S02]  /*0b20*/  R2UR UR4, R8 ;  /* 0x00000000080472ca */ /* 0x000fe400000e0000 */
[----:B------:R-:W-:Y:S02]  /*0b30*/  ISETP.NE.AND.EX P0, PT, RZ, UR15, PT, P0 ;  /* 0x0000000fff007c0c */ /* 0x000fe4000bf05300 */
[----:B------:R-:W-:-:S11]  /*0b40*/  R2UR UR5, R16 ;  /* 0x00000000100572ca */ /* 0x000fd600000e0000 */
[----:B------:R-:W-:Y:S05]  /*0b50*/  @!P0 BRA `(.L_x_9) ;  /* 0x0000000000308947 */ /* 0x000fea0003800000 */
[----:B------:R-:W-:Y:S01]  /*0b60*/  R2UR UR4, R8 ;  /* 0x00000000080472ca */ /* 0x000fe200000e0000 */
[----:B------:R-:W-:Y:S01]  /*0b70*/  ULDC UR8, c[0x0][0x634] ;  /* 0x00018d0000087ab9 */ /* 0x000fe20000000800 */
[----:B------:R-:W-:-:S11]  /*0b80*/  R2UR UR10, R16 ;  /* 0x00000000100a72ca */ /* 0x000fd600000e0000 */
[----:B------:R-:W-:-:S04]  /*0b90*/  UIADD3 UR8, UP0, UR4, UR8, URZ ;  /* 0x0000000804087290 */ /* 0x000fc8000ff1e03f */
[----:B------:R-:W-:-:S04]  /*0ba0*/  UIADD3.X UR10, URZ, UR10, URZ, UP0, !UPT ;  /* 0x0000000a3f0a7290 */ /* 0x000fc800087fe43f */
[----:B------:R-:W-:-:S04]  /*0bb0*/  UIMAD.WIDE.U32 UR4, UR10, UR14, URZ ;  /* 0x0000000e0a0472a5 */ /* 0x000fc8000f8e003f */
[----:B------:R-:W-:Y:S02]  /*0bc0*/  UIMAD.WIDE.U32 UR6, UP0, UR8, UR15, UR4 ;  /* 0x0000000f080672a5 */ /* 0x000fe4000f800004 */
[----:B------:R-:W-:Y:S02]  /*0bd0*/  UIMAD.WIDE.U32 UR4, UR8, UR14, URZ ;  /* 0x0000000e080472a5 */ /* 0x000fe4000f8e003f */
[----:B------:R-:W-:Y:S02]  /*0be0*/  UIADD3.X UR9, URZ, URZ, URZ, UP0, !UPT ;  /* 0x0000003f3f097290 */ /* 0x000fe400087fe43f */
[----:B------:R-:W-:Y:S01]  /*0bf0*/  UIADD3 URZ, UP0, UR5, UR6, URZ ;  /* 0x00000006053f7290 */ /* 0x000fe2000ff1e03f */
[----:B------:R-:W-:-:S03]  /*0c00*/  UMOV UR8, UR7 ;  /* 0x0000000700087c82 */ /* 0x000fc60008000000 */
[----:B------:R-:W-:-:S12]  /*0c10*/  UIMAD.WIDE.U32.X UR4, UR10, UR15, UR8, UP0 ;  /* 0x0000000f0a0472a5 */ /* 0x000fd800080e0408 */
.L_x_9:
[----:B------:R-:W-:Y:S01]  /*0c20*/  USHF.R.U64 UR10, UR4, UR11, UR5 ;  /* 0x0000000b040a7299 */ /* 0x000fe20008001205 */
[----:B------:R-:W2:Y:S01]  /*0c30*/  LDC.64 R20, c[0x0][0x640] ;  /* 0x00019000ff147b82 */ /* 0x000ea20000000a00 */
[----:B------:R-:W-:Y:S01]  /*0c40*/  USHF.R.U32.HI UR4, URZ, UR11, UR5 ;  /* 0x0000000b3f047299 */ /* 0x000fe20008011605 */
[----:B------:R-:W-:Y:S02]  /*0c50*/  IMAD.MOV.U32 R4, RZ, RZ, R8 ;  /* 0x000000ffff047224 */ /* 0x000fe400078e0008 */
[----:B------:R-:W-:Y:S01]  /*0c60*/  IMAD R12, R13, R12, R2 ;  /* 0x0000000c0d0c7224 */ /* 0x000fe200078e0202 */
[----:B------:R-:W-:Y:S01]  /*0c70*/  IADD3 R3, P0, RZ, -UR10, RZ ;  /* 0x8000000aff037c10 */ /* 0x000fe2000ff1e0ff */
[----:B------:R-:W-:Y:S02]  /*0c80*/  IMAD.MOV.U32 R13, RZ, RZ, 0x1 ;  /* 0x00000001ff0d7424 */ /* 0x000fe400078e00ff */
[----:B------:R-:W3:Y:S02]  /*0c90*/  LDC R10, c[0x0][0x618] ;  /* 0x00018600ff0a7b82 */ /* 0x000ee40000000800 */
[----:B------:R-:W-:-:S04]  /*0ca0*/  IMAD.X R5, RZ, RZ, ~UR4, P0 ;  /* 0x80000004ff057e24 */ /* 0x000fc800080e06ff */
[-C--:B-1----:R-:W-:Y:S02]  /*0cb0*/  IMAD R0, R5, R6.reuse, RZ ;  /* 0x0000000605007224 */ /* 0x082fe400078e02ff */
[----:B------:R-:W1:Y:S01]  /*0cc0*/  LDC R14, c[0x0][0x608] ;  /* 0x00018200ff0e7b82 */ /* 0x000e620000000800 */
[----:B------:R-:W-:Y:S02]  /*0cd0*/  IMAD.MOV.U32 R5, RZ, RZ, R16 ;  /* 0x000000ffff057224 */ /* 0x000fe400078e0010 */
[----:B------:R-:W-:-:S05]  /*0ce0*/  IMAD.WIDE.U32 R4, R3, R6, R4 ;  /* 0x0000000603047225 */ /* 0x000fca00078e0004 */
[----:B------:R-:W4:Y:S01]  /*0cf0*/  LDC R18, c[0x0][0x658] ;  /* 0x00019600ff127b82 */ /* 0x000f220000000800 */
[----:B------:R-:W-:Y:S01]  /*0d00*/  IMAD R3, R3, R7, R0 ;  /* 0x0000000703037224 */ /* 0x000fe200078e0200 */
[----:B--2---:R-:W-:-:S03]  /*0d10*/  ISETP.NE.U32.AND P0, PT, R20, RZ, PT ;  /* 0x000000ff1400720c */ /* 0x004fc60003f05070 */
[----:B------:R-:W-:Y:S01]  /*0d20*/  IMAD.IADD R3, R5, 0x1, R3 ;  /* 0x0000000105037824 */ /* 0x000fe200078e0203 */
[----:B------:R-:W-:Y:S01]  /*0d30*/  ISETP.NE.AND.EX P0, PT, R21, RZ, PT, P0 ;  /* 0x000000ff1500720c */ /* 0x000fe20003f05300 */
[----:B------:R-:W-:Y:S01]  /*0d40*/  IMAD.MOV.U32 R5, RZ, RZ, -0x1 ;  /* 0xffffffffff057424 */ /* 0x000fe200078e00ff */
[----:B0-----:R-:W0:Y:S02]  /*0d50*/  LDC R16, c[0x0][0x600] ;  /* 0x00018000ff107b82 */ /* 0x001e240000000800 */
[-CC-:B---3--:R-:W-:Y:S02]  /*0d60*/  SHF.R.U64 R8, R4, R10.reuse, R3.reuse ;  /* 0x0000000a04087219 */ /* 0x188fe40000001203 */
[----:B------:R-:W-:-:S04]  /*0d70*/  SHF.R.U32.HI R3, RZ, R10, R3 ;  /* 0x0000000aff037219 */ /* 0x000fc80000011603 */
[----:B------:R-:W2:Y:S01]  /*0d80*/  LDC R15, c[0x0][0x648] ;  /* 0x00019200ff0f7b82 */ /* 0x000ea20000000800 */
[-CC-:B-1----:R-:W-:Y:S02]  /*0d90*/  SHF.R.U64 R23, R8, R14.reuse, R3.reuse ;  /* 0x0000000e08177219 */ /* 0x182fe40000001203 */
[----:B------:R-:W-:-:S05]  /*0da0*/  SHF.R.U32.HI R3, RZ, R14, R3 ;  /* 0x0000000eff037219 */ /* 0x000fca0000011603 */
[----:B------:R-:W1:Y:S01]  /*0db0*/  LDC R17, c[0x0][0x638] ;  /* 0x00018e00ff117b82 */ /* 0x000e620000000800 */
[-CC-:B----4-:R-:W-:Y:S02]  /*0dc0*/  SHF.R.U64 R10, R23, R18.reuse, R3.reuse ;  /* 0x00000012170a7219 */ /* 0x190fe40000001203 */
[-C--:B------:R-:W-:Y:S02]  /*0dd0*/  SHF.L.U32 R0, R5, R18.reuse, RZ ;  /* 0x0000001205007219 */ /* 0x080fe400000006ff */
[----:B------:R-:W-:Y:S01]  /*0de0*/  SHF.R.U32.HI R3, RZ, R18, R3 ;  /* 0x00000012ff037219 */ /* 0x000fe20000011603 */
[----:B------:R-:W-:Y:S01]  /*0df0*/  IMAD.MOV.U32 R2, RZ, RZ, R10 ;  /* 0x000000ffff027224 */ /* 0x000fe200078e000a */
[----:B------:R-:W-:Y:S01]  /*0e00*/  LOP3.LUT R0, RZ, R0, RZ, 0x33, !PT ;  /* 0x00000000ff007212 */ /* 0x000fe200078e33ff */
[----:B------:R-:W3:Y:S01]  /*0e10*/  LDC R19, c[0x0][0x610] ;  /* 0x00018400ff137b82 */ /* 0x000ee20000000800 */
[----:B------:R-:W-:Y:S05]  /*0e20*/  @!P0 BRA `(.L_x_10) ;  /* 0x0000000000288947 */ /* 0x000fea0003800000 */
[----:B------:R-:W4:Y:S02]  /*0e30*/  LDC R7, c[0x0][0x64c] ;  /* 0x00019300ff077b82 */ /* 0x000f240000000800 */
[----:B----4-:R-:W-:-:S05]  /*0e40*/  IADD3 R7, P0, R10, R7, RZ ;  /* 0x000000070a077210 */ /* 0x010fca0007f1e0ff */
[----:B------:R-:W-:-:S04]  /*0e50*/  IMAD.X R9, RZ, RZ, R3, P0 ;  /* 0x000000ffff097224 */ /* 0x000fc800000e0603 */
[----:B------:R-:W-:-:S04]  /*0e60*/  IMAD.WIDE.U32 R2, R9, R20, RZ ;  /* 0x0000001409027225 */ /* 0x000fc800078e00ff */
[----:B------:R-:W-:-:S04]  /*0e70*/  IMAD.WIDE.U32 R4, P0, R7, R21, R2 ;  /* 0x0000001507047225 */ /* 0x000fc80007800002 */
[----:B------:R-:W-:-:S04]  /*0e80*/  IMAD.WIDE.U32 R2, R7, R20, RZ ;  /* 0x0000001407027225 */ /* 0x000fc800078e00ff */
[----:B------:R-:W-:Y:S01]  /*0e90*/  IMAD.X R7, RZ, RZ, RZ, P0 ;  /* 0x000000ffff077224 */ /* 0x000fe200000e06ff */
[----:B------:R-:W-:Y:S01]  /*0ea0*/  IADD3 RZ, P0, R3, R4, RZ ;  /* 0x0000000403ff7210 */ /* 0x000fe20007f1e0ff */
[----:B------:R-:W-:-:S04]  /*0eb0*/  IMAD.MOV.U32 R6, RZ, RZ, R5 ;  /* 0x000000ffff067224 */ /* 0x000fc800078e0005 */
[----:B------:R-:W-:-:S08]  /*0ec0*/  IMAD.WIDE.U32.X R2, R9, R21, R6, P0 ;  /* 0x0000001509027225 */ /* 0x000fd000000e0406 */
.L_x_10:
[----:B--2---:R-:W-:Y:S01]  /*0ed0*/  SHF.R.U64 R4, R2, R15, R3 ;  /* 0x0000000f02047219 */ /* 0x004fe20000001203 */
[----:B0-----:R-:W-:Y:S01]  /*0ee0*/  VIADD R5, R16, 0xffffffff ;  /* 0xffffffff10057836 */ /* 0x001fe20000000000 */
[----:B------:R-:W-:Y:S02]  /*0ef0*/  SHF.L.U32 R2, R13, R18, RZ ;  /* 0x000000120d027219 */ /* 0x000fe400000006ff */
[----:B------:R-:W-:Y:S01]  /*0f00*/  LOP3.LUT R3, R23, R0, RZ, 0xc0, !PT ;  /* 0x0000000017037212 */ /* 0x000fe200078ec0ff */
[----:B------:R-:W-:Y:S01]  /*0f10*/  IMAD.MOV R6, RZ, RZ, -R4 ;  /* 0x000000ffff067224 */ /* 0x000fe200078e0a04 */
[----:B------:R-:W-:Y:S02]  /*0f20*/  SEL R0, R11, R12, !P4 ;  /* 0x0000000c0b007207 */ /* 0x000fe40006000000 */
[----:B------:R-:W-:Y:S01]  /*0f30*/  LOP3.LUT R5, R8, R5, RZ, 0xc0, !PT ;  /* 0x0000000508057212 */ /* 0x000fe200078ec0ff */
[----:B------:R-:W-:Y:S02]  /*0f40*/  IMAD R7, R2, R4, R3 ;  /* 0x0000000402077224 */ /* 0x000fe400078e0203 */
[----:B-1----:R-:W-:-:S02]  /*0f50*/  IMAD R3, R6, R17, R10 ;  /* 0x0000001106037224 */ /* 0x002fc400078e020a */
[----:B---3--:R-:W-:Y:S02]  /*0f60*/  IMAD R2, R7, R19, R0 ;  /* 0x0000001307027224 */ /* 0x008fe400078e0200 */
[----:B------:R-:W-:Y:S02]  /*0f70*/  IMAD R3, R3, R16, R5 ;  /* 0x0000001003037224 */ /* 0x000fe400078e0205 */
[----:B------:R-:W-:-:S03]  /*0f80*/  IMAD.MOV.U32 R0, RZ, RZ, 0x1 ;  /* 0x00000001ff007424 */ /* 0x000fc600078e00ff */
[----:B------:R-:W-:Y:S02]  /*0f90*/  SEL R4, R3, R2, !P4 ;  /* 0x0000000203047207 */ /* 0x000fe40006000000 */
[----:B------:R-:W-:-:S03]  /*0fa0*/  SEL R2, R2, R3, !P4 ;  /* 0x0000000302027207 */ /* 0x000fc60006000000 */
[----:B------:R1:W-:Y:S04]  /*0fb0*/  STL [R1+0x464], R4 ;  /* 0x0004640401007387 */ /* 0x0003e80000100800 */
[----:B------:R1:W-:Y:S02]  /*0fc0*/  STL [R1+0x468], R2 ;  /* 0x0004680201007387 */ /* 0x0003e40000100800 */
.L_x_8:
[----:B------:R-:W-:-:S08]  /*0fd0*/  NOP ;  /* 0x0000000000007918 */ /* 0x000fd00000000000 */
[----:B------:R-:W2:Y:S02]  /*0fe0*/  USETMAXREG.TRY_ALLOC.CTAPOOL UP0, 0xf0 ;  /* 0x000000f0000079c8 */ /* 0x000ea40008000600 */
[----:B--2---:R-:W-:-:S13]  /*0ff0*/  PLOP3.LUT P0, PT, PT, PT, UP0, 0x80, 0x0 ;  /* 0x000000000000781c */ /* 0x004fda0003f0f008 */
[----:B------:R-:W-:Y:S05]  /*1000*/  @!P0 BRA `(.L_x_8) ;  /* 0xfffffffc00f08947 */ /* 0x000fea000383ffff */
[----:B------:R-:W-:Y:S01]  /*1010*/  ULDC.64 UR4, c[0x0][0x598] ;  /* 0x0001660000047ab9 */ /* 0x000fe20000000a00 */
[----:B------:R-:W-:Y:S01]  /*1020*/  ULDC.64 UR14, c[0x0][0x208] ;  /* 0x00008200000e7ab9 */ /* 0x000fe20000000a00 */
[----:B------:R-:W-:-:S04]  /*1030*/  ISETP.NE.U32.AND P0, PT, RZ, UR4, PT ;  /* 0x00000004ff007c0c */ /* 0x000fc8000bf05070 */
[----:B------:R-:W-:-:S13]  /*1040*/  ISETP.NE.AND.EX P0, PT, RZ, UR5, PT, P0 ;  /* 0x00000005ff007c0c */ /* 0x000fda000bf05300 */
[----:B------:R-:W-:Y:S05]  /*1050*/  @!P0 BRA `(.L_x_11) ;  /* 0x0000000000208947 */ /* 0x000fea0003800000 */
[----:B-1----:R-:W1:Y:S02]  /*1060*/  LDC.64 R2, c[0x0][0x598] ;  /* 0x00016600ff027b82 */ /* 0x002e640000000a00 */
[----:B-1----:R-:W2:Y:S02]  /*1070*/  LDG.E.64 R2, desc[UR14][R2.64] ;  /* 0x0000000e02027981 */ /* 0x002ea4000c1e1b00 */
[----:B--2---:R-:W-:-:S04]  /*1080*/  ISETP.NE.U32.AND P0, PT, R2, RZ, PT ;  /* 0x000000ff0200720c */ /* 0x004fc80003f05070 */
[----:B------:R-:W-:-:S13]  /*1090*/  ISETP.NE.AND.EX P0, PT, R3, RZ, PT, P0 ;  /* 0x000000ff0300720c */ /* 0x000fda0003f05300 */
[----:B------:R-:W-:Y:S05]  /*10a0*/  @!P0 BRA `(.L_x_11) ;  /* 0x00000000000c8947 */ /* 0x000fea0003800000 */
[----:B------:R-:W2:Y:S02]  /*10b0*/  LD.E R2, desc[UR14][R2.64] ;  /* 0x0000000e02027980 */ /* 0x000ea4000c101900 */
[----:B--2---:R-:W-:Y:S01]  /*10c0*/  R2UR UR20, R2 ;  /* 0x00000000021472ca */ /* 0x004fe200000e0000 */
[----:B------:R-:W-:-:S14]  /*10d0*/  BRA `(.L_x_12) ;  /* 0x0000000000247947 */ /* 0x000fdc0003800000 */
.L_x_11:
[----:B------:R-:W-:Y:S02]  /*10e0*/  ULDC.64 UR4, c[0x0][0x588] ;  /* 0x0001620000047ab9 */ /* 0x000fe40000000a00 */
[----:B------:R-:W-:-:S04]  /*10f0*/  ISETP.NE.U32.AND P0, PT, RZ, UR4, PT ;  /* 0x00000004ff007c0c */ /* 0x000fc8000bf05070 */
[----:B------:R-:W-:-:S13]  /*1100*/  ISETP.NE.AND.EX P0, PT, RZ, UR5, PT, P0 ;  /* 0x00000005ff007c0c */ /* 0x000fda000bf05300 */
[----:B------:R-:W-:Y:S05]  /*1110*/  @!P0 BRA `(.L_x_13) ;  /* 0x0000000000108947 */ /* 0x000fea0003800000 */
[----:B-1----:R-:W1:Y:S02]  /*1120*/  LDC.64 R2, c[0x0][0x588] ;  /* 0x00016200ff027b82 */ /* 0x002e640000000a00 */
[----:B-1----:R-:W2:Y:S02]  /*1130*/  LDG.E R2, desc[UR14][R2.64] ;  /* 0x0000000e02027981 */ /* 0x002ea4000c1e1900 */
[----:B--2---:R-:W-:Y:S01]  /*1140*/  R2UR UR20, R2 ;  /* 0x00000000021472ca */ /* 0x004fe200000e0000 */
[----:B------:R-:W-:-:S14]  /*1150*/  BRA `(.L_x_12) ;  /* 0x0000000000047947 */ /* 0x000fdc0003800000 */
.L_x_13:
[----:B------:R-:W-:-:S05]  /*1160*/  ULDC UR20, c[0x0][0x580] ;  /* 0x0001600000147ab9 */ /* 0x000fca0000000800 */
.L_x_12:
[----:B------:R-:W-:Y:S02]  /*1170*/  ULDC.64 UR4, c[0x0][0x5a0] ;  /* 0x0001680000047ab9 */ /* 0x000fe40000000a00 */
        /* <DEDUP_REMOVED lines=11> */
.L_x_14:
        /* <DEDUP_REMOVED lines=8> */
.L_x_16:
[----:B------:R-:W-:-:S05]  /*12b0*/  ULDC UR21, c[0x0][0x584] ;  /* 0x0001610000157ab9 */ /* 0x000fca0000000800 */
.L_x_15:
[----:B------:R-:W-:-:S13]  /*12c0*/  LOP3.LUT P0, RZ, R0, 0xff, RZ, 0xc0, !PT ;  /* 0x000000ff00ff7812 */ /* 0x000fda000780c0ff */
[----:B------:R-:W-:Y:S05]  /*12d0*/  @!P0 EXIT ;  /* 0x000000000000894d */ /* 0x000fea0003800000 */
[----:B------:R-:W-:Y:S01]  /*12e0*/  ULDC UR4, c[0x0][0x28c] ;  /* 0x0000a30000047ab9 */ /* 0x000fe20000000800 */
[----:B------:R-:W-:Y:S02]  /*12f0*/  ULOP3.LUT UR22, UR13, 0x1, URZ, 0xfc, !UPT ;  /* 0x000000010d167892 */ /* 0x000fe4000f8efc3f */
[----:B------:R-:W-:-:S04]  /*1300*/  UIADD3 UR4, UR4, 0x3f, URZ ;  /* 0x0000003f04047890 */ /* 0x000fc8000fffe03f */
[----:B------:R-:W-:-:S04]  /*1310*/  USHF.R.S32.HI UR5, URZ, 0x1f, UR4 ;  /* 0x0000001f3f057899 */ /* 0x000fc80008011404 */
[----:B------:R-:W-:-:S03]  /*1320*/  ULEA.HI UR5, UR5, UR4, URZ, 0x6 ;  /* 0x0000000405057291 */ /* 0x000fc6000f8f303f */
[----:B------:R-:W-:Y:S01]  /*1330*/  UMOV UR4, URZ ;  /* 0x0000003f00047c82 */ /* 0x000fe20008000000 */
[----:B------:R-:W-:-:S03]  /*1340*/  USHF.R.S32.HI UR9, URZ, 0x6, UR5 ;  /* 0x000000063f097899 */ /* 0x000fc60008011405 */
[----:B------:R-:W-:-:S09]  /*1350*/  UMOV UR5, URZ ;  /* 0x0000003f00057c82 */ /* 0x000fd20008000000 */
.L_x_555:
[----:B------:R-:W-:Y:S01]  /*1360*/  STL [R1+0x450], RZ ;  /* 0x000450ff01007387 */ /* 0x000fe20000100800 */
[----:B--2---:R-:W2:Y:S01]  /*1370*/  S2UR UR18, SR_CgaCtaId ;  /* 0x00000000001279c3 */ /* 0x004ea20000008800 */
[----:B------:R-:W-:Y:S01]  /*1380*/  UMOV UR17, 0x400 ;  /* 0x0000040000117882 */ /* 0x000fe20000000000 */
[----:B------:R-:W-:Y:S01]  /*1390*/  UMOV UR6, URZ ;  /* 0x0000003f00067c82 */ /* 0x000fe20008000000 */
[----:B------:R-:W-:Y:S01]  /*13a0*/  STL [R1+0x44c], RZ ;  /* 0x00044cff01007387 */ /* 0x000fe20000100800 */
[----:B------:R-:W-:Y:S01]  /*13b0*/  UMOV UR7, URZ ;  /* 0x0000003f00077c82 */ /* 0x000fe20008000000 */
[----:B------:R-:W-:Y:S01]  /*13c0*/  UMOV UR8, URZ ;  /* 0x0000003f00087c82 */ /* 0x000fe20008000000 */
[----:B------:R-:W-:Y:S01]  /*13d0*/  UMOV UR23, UR5 ;  /* 0x0000000500177c82 */ /* 0x000fe20008000000 */
[----:B------:R-:W-:Y:S01]  /*13e0*/  STL [R1+0x448], RZ ;  /* 0x000448ff01007387 */ /* 0x000fe20000100800 */
[----:B-1-3--:R-:W1:Y:S01]  /*13f0*/  LDC R2, c[0x0][0x28c] ;  /* 0x0000a300ff027b82 */ /* 0x00ae620000000800 */
[----:B------:R-:W-:-:S02]  /*1400*/  CS2R R236, SRZ ;  /* 0x0000000000ec7805 */ /* 0x000fc4000001ff00 */
[----:B------:R-:W-:Y:S01]  /*1410*/  CS2R R234, SRZ ;  /* 0x0000000000ea7805 */ /* 0x000fe2000001ff00 */
[----:B------:R-:W-:Y:S01]  /*1420*/  STL [R1+0x444], RZ ;  /* 0x000444ff01007387 */ /* 0x000fe20000100800 */
[----:B------:R-:W-:Y:S02]  /*1430*/  CS2R R232, SRZ ;  /* 0x0000000000e87805 */ /* 0x000fe4000001ff00 */
[----:B------:R-:W-:Y:S02]  /*1440*/  CS2R R230, SRZ ;  /* 0x0000000000e67805 */ /* 0x000fe4000001ff00 */
[----:B------:R-:W-:Y:S01]  /*1450*/  CS2R R228, SRZ ;  /* 0x0000000000e47805 */ /* 0x000fe2000001ff00 */
[----:B------:R-:W-:Y:S01]  /*1460*/  STL [R1+0x440], RZ ;  /* 0x000440ff01007387 */ /* 0x000fe20000100800 */
[----:B------:R-:W-:Y:S02]  /*1470*/  CS2R R226, SRZ ;  /* 0x0000000000e27805 */ /* 0x000fe4000001ff00 */
        /* <DEDUP_REMOVED lines=15> */
[----:B-1----:R-:W-:Y:S02]  /*1570*/  ISETP.GE.AND P0, PT, R2, 0x1, PT ;  /* 0x000000010200780c */ /* 0x002fe40003f06270 */
        /* <DEDUP_REMOVED lines=39> */
[----:B0-----:R-:W-:Y:S02]  /*17f0*/  CS2R R16, SRZ ;  /* 0x0000000000107805 */ /* 0x001fe4000001ff00 */
[----:B------:R-:W-:-:S02]  /*1800*/  CS2R R14, SRZ ;  /* 0x00000000000e7805 */ /* 0x000fc4000001ff00 */
[----:B------:R-:W-:Y:S01]  /*1810*/  CS2R R12, SRZ ;  /* 0x00000000000c7805 */ /* 0x000fe2000001ff00 */
[----:B------:R-:W-:Y:S01]  /*1820*/  STL [R1+0x404], RZ ;  /* 0x000404ff01007387 */ /* 0x000fe20000100800 */
[----:B------:R-:W-:Y:S02]  /*1830*/  CS2R R10, SRZ ;  /* 0x00000000000a7805 */ /* 0x000fe4000001ff00 */
[----:B------:R-:W-:Y:S02]  /*1840*/  CS2R R8, SRZ ;  /* 0x0000000000087805 */ /* 0x000fe4000001ff00 */
[----:B------:R-:W-:Y:S01]  /*1850*/  CS2R R6, SRZ ;  /* 0x0000000000067805 */ /* 0x000fe2000001ff00 */
[----:B------:R-:W-:Y:S01]  /*1860*/  STL [R1+0x400], RZ ;  /* 0x000400ff01007387 */ /* 0x000fe20000100800 */
[----:B------:R-:W-:Y:S01]  /*1870*/  CS2R R4, SRZ ;  /* 0x0000000000047805 */ /* 0x000fe2000001ff00 */
[----:B------:R-:W-:Y:S01]  /*1880*/  IMAD.MOV.U32 R3, RZ, RZ, RZ ;  /* 0x000000ffff037224 */ /* 0x000fe200078e00ff */
[----:B------:R-:W-:Y:S01]  /*1890*/  CS2R R24, SRZ ;  /* 0x0000000000187805 */ /* 0x000fe2000001ff00 */
[----:B------:R-:W-:Y:S01]  /*18a0*/  STL [R1+0x3fc], RZ ;  /* 0x0003fcff01007387 */ /* 0x000fe20000100800 */
[----:B------:R-:W-:-:S02]  /*18b0*/  CS2R R26, SRZ ;  /* 0x00000000001a7805 */ /* 0x000fc4000001ff00 */
[----:B------:R-:W-:Y:S02]  /*18c0*/  CS2R R28, SRZ ;  /* 0x00000000001c7805 */ /* 0x000fe4000001ff00 */
[----:B------:R-:W-:Y:S01]  /*18d0*/  CS2R R30, SRZ ;  /* 0x00000000001e7805 */ /* 0x000fe2000001ff00 */
[----:B------:R-:W-:Y:S01]  /*18e0*/  STL [R1+0x3f8], RZ ;  /* 0x0003f8ff01007387 */ /* 0x000fe20000100800 */
[----:B------:R-:W-:Y:S02]  /*18f0*/  CS2R R32, SRZ ;  /* 0x0000000000207805 */ /* 0x000fe4000001ff00 */
[----:B------:R-:W-:Y:S02]  /*1900*/  CS2R R34, SRZ ;  /* 0x0000000000227805 */ /* 0x000fe4000001ff00 */
        /* <DEDUP_REMOVED lines=77> */
[----:B------:R-:W-:Y:S04]  /*1de0*/  STL [R1+0x3a8], RZ ;  /* 0x0003a8ff01007387 */ /* 0x000fe80000100800 */
        /* <DEDUP_REMOVED lines=106> */
[----:B------:R-:W-:Y:S04]  /*2490*/  STL [R1], RZ ;  /* 0x000000ff01007387 */ /* 0x000fe80000100800 */
        /* <DEDUP_REMOVED lines=39> */
[----:B------:R-:W-:Y:S01]  /*2710*/  STL [R1+0xa0], RZ ;  /* 0x0000a0ff01007387 */ /* 0x000fe20000100800 */
[----:B------:R-:W0:Y:S03]  /*2720*/  S2R R0, SR_TID.X ;  /* 0x0000000000007919 */ /* 0x000e260000002100 */
        /* <DEDUP_REMOVED lines=8> */
[----:B0-----:R-:W-:-:S03]  /*27b0*/  LOP3.LUT R0, R0, 0x80, RZ, 0xc0, !PT ;  /* 0x0000008000007812 */ /* 0x001fc600078ec0ff */
[----:B------:R-:W-:Y:S01]  /*27c0*/  STL [R1+0xc4], RZ ;  /* 0x0000c4ff01007387 */ /* 0x000fe20000100800 */
[----:B------:R-:W-:-:S03]  /*27d0*/  SHF.R.U32.HI R0, RZ, 0x7, R0 ;  /* 0x00000007ff007819 */ /* 0x000fc60000011600 */
        /* <DEDUP_REMOVED lines=33> */
[----:B------:R-:W0:Y:S04]  /*29f0*/  SHFL.IDX PT, R0, R0, RZ, 0x1f ;  /* 0x00001fff00007589 */ /* 0x000e2800000e0000 */
[----:B------:R1:W-:Y:S04]  /*2a00*/  STL [R1+0x14c], RZ ;  /* 0x00014cff01007387 */ /* 0x0003e80000100800 */
[----:B------:R1:W-:Y:S04]  /*2a10*/  STL [R1+0x150], RZ ;  /* 0x000150ff01007387 */ /* 0x0003e80000100800 */
[----:B------:R1:W-:Y:S04]  /*2a20*/  STL [R1+0x154], RZ ;  /* 0x000154ff01007387 */ /* 0x0003e80000100800 */
[----:B------:R1:W-:Y:S04]  /*2a30*/  STL [R1+0x158], RZ ;  /* 0x000158ff01007387 */ /* 0x0003e80000100800 */
[----:B------:R1:W-:Y:S04]  /*2a40*/  STL [R1+0x15c], RZ ;  /* 0x00015cff01007387 */ /* 0x0003e80000100800 */
[----:B------:R1:W-:Y:S01]  /*2a50*/  STL [R1+0x160], RZ ;  /* 0x000160ff01007387 */ /* 0x0003e20000100800 */
[----:B0-----:R-:W-:Y:S01]  /*2a60*/  R2UR UR12, R0 ;  /* 0x00000000000c72ca */ /* 0x001fe200000e0000 */
[----:B------:R-:W-:-:S02]  /*2a70*/  IMAD.U32 R0, RZ, RZ, UR4 ;  /* 0x00000004ff007e24 */ /* 0x000fc4000f8e00ff */
[----:B------:R1:W-:Y:S04]  /*2a80*/  STL [R1+0x164], RZ ;  /* 0x000164ff01007387 */ /* 0x0003e80000100800 */
[----:B------:R1:W-:Y:S04]  /*2a90*/  STL [R1+0x168], RZ ;  /* 0x000168ff01007387 */ /* 0x0003e80000100800 */
[----:B------:R1:W-:Y:S02]  /*2aa0*/  STL [R1+0x16c], RZ ;  /* 0x00016cff01007387 */ /* 0x0003e40000100800 */
[----:B------:R-:W-:-:S02]  /*2ab0*/  ULEA.HI UR11, UR12, UR12, URZ, 0x1 ;  /* 0x0000000c0c0b7291 */ /* 0x000fc4000f8f083f */
[----:B------:R1:W-:Y:S02]  /*2ac0*/  STL [R1+0x170], RZ ;  /* 0x000170ff01007387 */ /* 0x0003e40000100800 */
[----:B------:R-:W-:Y:S02]  /*2ad0*/  ULOP3.LUT UR16, UR11, 0xffffe, URZ, 0xc0, !UPT ;  /* 0x000ffffe0b107892 */ /* 0x000fe4000f8ec03f */
[----:B------:R1:W-:Y:S01]  /*2ae0*/  STL [R1+0x174], RZ ;  /* 0x000174ff01007387 */ /* 0x0003e20000100800 */
[----:B--2---:R-:W-:Y:S02]  /*2af0*/  ULEA UR11, UR18, UR17, 0x18 ;  /* 0x00000011120b7291 */ /* 0x004fe4000f8ec03f */
[----:B------:R-:W-:Y:S01]  /*2b00*/  UIADD3 UR16, UR12, -UR16, URZ ;  /* 0x800000100c107290 */ /* 0x000fe2000fffe03f */
[----:B------:R1:W-:Y:S03]  /*2b10*/  STL [R1+0x178], RZ ;  /* 0x000178ff01007387 */ /* 0x0003e60000100800 */
[----:B------:R-:W-:Y:S01]  /*2b20*/  ULEA UR16, UR16, UR11, 0xc ;  /* 0x0000000b10107291 */ /* 0x000fe2000f8e603f */
[----:B------:R1:W-:Y:S03]  /*2b30*/  STL [R1+0x17c], RZ ;  /* 0x00017cff01007387 */ /* 0x0003e60000100800 */
[----:B------:R-:W-:Y:S01]  /*2b40*/  UIADD3 UR16, UR16, 0x180, URZ ;  /* 0x0000018010107890 */ /* 0x000fe2000fffe03f */
[----:B------:R1:W-:Y:S03]  /*2b50*/  STL [R1+0x180], RZ ;  /* 0x000180ff01007387 */ /* 0x0003e60000100800 */
[----:B------:R-:W-:Y:S01]  /*2b60*/  USHF.R.U32.HI UR12, URZ, 0x4, UR16 ;  /* 0x000000043f0c7899 */ /* 0x000fe20008011610 */
[----:B------:R1:W-:Y:S03]  /*2b70*/  STL [R1+0x184], RZ ;  /* 0x000184ff01007387 */ /* 0x0003e60000100800 */
[----:B------:R-:W-:Y:S01]  /*2b80*/  ULOP3.LUT UR12, UR12, 0x3fff, URZ, 0xc0, !UPT ;  /* 0x00003fff0c0c7892 */ /* 0x000fe2000f8ec03f */
[----:B------:R1:W-:Y:S04]  /*2b90*/  STL [R1+0x188], RZ ;  /* 0x000188ff01007387 */ /* 0x0003e80000100800 */
        /* <DEDUP_REMOVED lines=28> */
[----:B------:R1:W-:Y:S01]  /*2d60*/  STL [R1+0x1fc], RZ ;  /* 0x0001fcff01007387 */ /* 0x0003e20000100800 */
[----:B------:R-:W-:Y:S05]  /*2d70*/  @!P0 BRA `(.L_x_17) ;  /* 0x0000004000c08947 */ /* 0x000fea0003800000 */
[----:B------:R-:W-:-:S06]  /*2d80*/  UISETP.NE.AND UP0, UPT, UR22, 0x3, UPT ;  /* 0x000000031600788c */ /* 0x000fcc000bf05270 */
[----:B------:R-:W-:-:S13]  /*2d90*/  PLOP3.LUT P1, PT, PT, PT, UP0, 0x80, 0x0 ;  /* 0x000000000000781c */ /* 0x000fda0003f2f008 */
[----:B------:R-:W-:Y:S05]  /*2da0*/  @!P1 BRA `(.L_x_18) ;  /* 0x0000000000049947 */ /* 0x000fea0003800000 */
[----:B------:R-:W-:Y:S01]  /*2db0*/  BPT.TRAP 0x1 ;  /* 0x000000040000795c */ /* 0x000fe20000300000 */
.L_x_18:
[----:B------:R-:W-:Y:S01]  /*2dc0*/  ULEA UR6, UR5, UR11, 0x3 ;  /* 0x0000000b05067291 */ /* 0x000fe2000f8e183f */
[----:B------:R-:W-:-:S05]  /*2dd0*/  IMAD.U32 R0, RZ, RZ, UR4 ;  /* 0x00000004ff007e24 */ /* 0x000fca000f8e00ff */
[----:B------:R-:W-:-:S04]  /*2de0*/  SHF.L.U32 R0, R0, 0x1f, RZ ;  /* 0x0000001f00007819 */ /* 0x000fc800000006ff */
[----:B------:R0:W2:Y:S01]  /*2df0*/  SYNCS.PHASECHK.TRANS64.TRYWAIT P0, [UR6], R0 ;  /* 0x00000000ff0075a7 */ /* 0x0000a20008000146 */
[----:B------:R-:W-:Y:S05]  /*2e00*/  @!P1 BRA `(.L_x_19) ;  /* 0x0000000000049947 */ /* 0x000fea0003800000 */
[----:B------:R-:W-:Y:S01]  /*2e10*/  BPT.TRAP 0x1 ;  /* 0x000000040000795c */ /* 0x000fe20000300000 */
.L_x_19:
[----:B--2---:R-:W-:Y:S05]  /*2e20*/  @P0 BRA `(.L_x_20) ;  /* 0x0000000000080947 */ /* 0x004fea0003800000 */
[----:B------:R-:W2:Y:S02]  /*2e30*/  SYNCS.PHASECHK.TRANS64.TRYWAIT P0, [UR6], R0 ;  /* 0x00000000ff0075a7 */ /* 0x000ea40008000146 */
[----:B--2---:R-:W-:Y:S05]  /*2e40*/  @!P0 BRA `(.L_x_21) ;  /* 0x0000022400f48947 */ /* 0x004fea0003800000 */
.L_x_20:
[----:B------:R-:W-:Y:S01]  /*2e50*/  UIADD3 UR6, UR11, 0x1c180, URZ ;  /* 0x0001c1800b067890 */ /* 0x000fe2000fffe03f */
[----:B------:R-:W-:Y:S01]  /*2e60*/  WARPGROUP.ARRIVE ;  /* 0x00000000000079c5 */ /* 0x000fe20000000000 */
[----:B------:R-:W-:Y:S02]  /*2e70*/  ULOP3.LUT UR7, UR12, 0x10000, URZ, 0xfc, !UPT ;  /* 0x000100000c077892 */ /* 0x000fe4000f8efc3f */
[----:B------:R-:W-:Y:S02]  /*2e80*/  USHF.R.U32.HI UR6, URZ, 0x4, UR6 ;  /* 0x000000043f067899 */ /* 0x000fe40008011606 */
[----:B------:R-:W-:Y:S02]  /*2e90*/  ULEA UR7, UR5, UR7, 0xa ;  /* 0x0000000705077291 */ /* 0x000fe4000f8e503f */
[----:B------:R-:W-:Y:S01]  /*2ea0*/  ULOP3.LUT UR6, UR6, 0x3fff, URZ, 0xc0, !UPT ;  /* 0x00003fff06067892 */ /* 0x000fe2000f8ec03f */
[----:B------:R-:W-:Y:S01]  /*2eb0*/  UMOV UR17, 0x80000020 ;  /* 0x8000002000117882 */ /* 0x000fe20000000000 */
[----:B------:R-:W-:-:S02]  /*2ec0*/  UMOV UR19, 0x80000020 ;  /* 0x8000002000137882 */ /* 0x000fc40000000000 */
[----:B------:R-:W-:Y:S01]  /*2ed0*/  ULOP3.LUT UR6, UR6, 0x10000, URZ, 0xfc, !UPT ;  /* 0x0001000006067892 */ /* 0x000fe2000f8efc3f */
[----:B------:R-:W-:-:S03]  /*2ee0*/  UMOV UR16, UR7 ;  /* 0x0000000700107c82 */ /* 0x000fc60008000000 */
[----:B------:R-:W-:-:S03]  /*2ef0*/  ULEA UR8, UR5, UR6, 0xa ;  /* 0x0000000605087291 */ /* 0x000fc6000f8e503f */
[----:B------:R-:W-:-:S04]  /*2f00*/  UMOV UR6, 0x2 ;  /* 0x0000000200067882 */ /* 0x000fc80000000000 */
[----:B------:R-:W-:Y:S02]  /*2f10*/  UMOV UR18, UR8 ;  /* 0x0000000800127c82 */ /* 0x000fe40008000000 */
[----:B------:R-:W-:Y:S01]  /*2f20*/  QGMMA.64x256x32.F32.E5M2.E5M2 R24, gdesc[UR16], RZ, !UPT, gsb0 ;  /* 0x03e00000101879f3 */ /* 0x000fe2000c0038ff */
[----:B------:R-:W-:Y:S01]  /*2f30*/  UIADD3 UR16, UR7, 0x200, URZ ;  /* 0x0000020007107890 */ /* 0x000fe2000fffe03f */
[----:B------:R-:W-:Y:S01]  /*2f40*/  UMOV UR17, 0x80000020 ;  /* 0x8000002000117882 */ /* 0x000fe20000000000 */
[----:B------:R-:W-:Y:S02]  /*2f50*/  WARPGROUP.DEPBAR.LE gsb0, 0x0 ;  /* 0x00008000000079c5 */ /* 0x000fe40000010000 */
[----:B------:R-:W-:Y:S04]  /*2f60*/  STL.64 [R1], R24 ;  /* 0x0000001801007387 */ /* 0x000fe80000100a00 */
[----:B------:R-:W-:Y:S04]  /*2f70*/  STL.64 [R1+0x8], R26 ;  /* 0x0000081a01007387 */ /* 0x000fe80000100a00 */
        /* <DEDUP_REMOVED lines=61> */
[----:B------:R3:W-:Y:S02]  /*3350*/  STL.64 [R1+0x1f8], R150 ;  /* 0x0001f89601007387 */ /* 0x0007e40000100a00 */
[----:B---3--:R-:W-:-:S06]  /*3360*/  WARPGROUP.ARRIVE ;  /* 0x00000000000079c5 */ /* 0x008fcc0000000000 */
[----:B------:R-:W-:Y:S03]  /*3370*/  QGMMA.64x256x32.F32.E5M2.E5M2 R24, gdesc[UR16], RZ, !UPT, gsb0 ;  /* 0x03e00000101879f3 */ /* 0x000fe6000c0038ff */
[----:B------:R-:W-:Y:S02]  /*3380*/  WARPGROUP.DEPBAR.LE gsb0, 0x0 ;  /* 0x00008000000079c5 */ /* 0x000fe40000010000 */
        /* <DEDUP_REMOVED lines=21> */
[----:B------:R3:W-:Y:S04]  /*34e0*/  STL.64 [R1+0x478], R108 ;  /* 0x0004786c01007387 */ /* 0x0007e80000100a00 */
        /* <DEDUP_REMOVED lines=70> */
[----:B---3--:R-:W3:Y:S04]  /*3950*/  LDL.LU.64 R108, [R1] ;  /* 0x00000000016c7983 */ /* 0x008ee80000300a00 */
[----:B------:R-:W3:Y:S04]  /*3960*/  LDL.LU.64 R110, [R1+0x8] ;  /* 0x00000800016e7983 */ /* 0x000ee80000300a00 */
        /* <DEDUP_REMOVED lines=61> */
[----:B------:R-:W3:Y:S01]  /*3d40*/  LDL.LU.64 R234, [R1+0x1f8] ;  /* 0x0001f80001ea7983 */ /* 0x000ee20000300a00 */
[----:B------:R-:W-:-:S02]  /*3d50*/  UIADD3 UR16, UR7, 0x2, URZ ;  /* 0x0000000207107890 */ /* 0x000fc4000fffe03f */
[----:B------:R-:W-:Y:S01]  /*3d60*/  UIADD3 UR18, UR8, 0x2, URZ ;  /* 0x0000000208127890 */ /* 0x000fe2000fffe03f */
[----:B------:R-:W-:Y:S01]  /*3d70*/  STL [R1+0x338], RZ ;  /* 0x000338ff01007387 */ /* 0x000fe20000100800 */
[----:B------:R-:W-:Y:S01]  /*3d80*/  UMOV UR17, 0x80000020 ;  /* 0x8000002000117882 */ /* 0x000fe20000000000 */
[----:B------:R-:W-:Y:S02]  /*3d90*/  UMOV UR19, 0x80000020 ;  /* 0x8000002000137882 */ /* 0x000fe40000000000 */
        /* <DEDUP_REMOVED lines=25> */
[----:B---3--:R-:W-:-:S06]  /*3f30*/  WARPGROUP.ARRIVE ;  /* 0x00000000000079c5 */ /* 0x008fcc0000000000 */
[----:B------:R-:W-:Y:S03]  /*3f40*/  QGMMA.64x256x32.F32.E5M2.E5M2 R108, gdesc[UR16], R108, gsb0 ;  /* 0x03e00000106c79f3 */ /* 0x000fe6000800386c */
[----:B------:R-:W-:Y:S02]  /*3f50*/  WARPGROUP.DEPBAR.LE gsb0, 0x0 ;  /* 0x00008000000079c5 */ /* 0x000fe40000010000 */
[----:B------:R-:W-:Y:S01]  /*3f60*/  STL.64 [R1], R108 ;  /* 0x0000006c01007387 */ /* 0x000fe20000100a00 */
[----:B------:R-:W-:Y:S01]  /*3f70*/  UIADD3 UR16, UR7, 0x202, URZ ;  /* 0x0000020207107890 */ /* 0x000fe2000fffe03f */
[----:B------:R-:W-:Y:S02]  /*3f80*/  IMAD.MOV.U32 R2, RZ, RZ, R234 ;  /* 0x000000ffff027224 */ /* 0x000fe400078e00ea */
[----:B------:R-:W-:Y:S01]  /*3f90*/  STL.64 [R1+0x8], R110 ;  /* 0x0000086e01007387 */ /* 0x000fe20000100a00 */
[----:B------:R-:W-:Y:S01]  /*3fa0*/  UMOV UR17, 0x80000020 ;  /* 0x8000002000117882 */ /* 0x000fe20000000000 */
[----:B------:R-:W-:Y:S01]  /*3fb0*/  ULDC UR7, c[0x0][0x50c] ;  /* 0x0001430000077ab9 */ /* 0x000fe20000000800 */
[----:B0-2---:R-:W-:Y:S01]  /*3fc0*/  IMAD.MOV.U32 R0, RZ, RZ, R235 ;  /* 0x000000ffff007224 */ /* 0x005fe200078e00eb */
        /* <DEDUP_REMOVED lines=62> */
[----:B0-----:R-:W3:Y:S04]  /*43b0*/  LDL.LU.64 R150, [R1+0x520] ;  /* 0x0005200001967983 */ /* 0x001ee80000300a00 */
        /* <DEDUP_REMOVED lines=21> */
[----:B------:R-:W-:Y:S01]  /*4510*/  UISETP.NE.AND UP0, UPT, UR7, 0x2, UPT ;  /* 0x000000020700788c */ /* 0x000fe2000bf05270 */
[----:B------:R-:W-:-:S02]  /*4520*/  CS2R R236, SRZ ;  /* 0x0000000000ec7805 */ /* 0x000fc4000001ff00 */
[----:B--2---:R-:W-:Y:S01]  /*4530*/  CS2R R234, SRZ ;  /* 0x0000000000ea7805 */ /* 0x004fe2000001ff00 */
[----:B------:R0:W-:Y:S01]  /*4540*/  STL [R1+0x2d0], RZ ;  /* 0x0002d0ff01007387 */ /* 0x0001e20000100800 */
[----:B------:R-:W-:Y:S01]  /*4550*/  USEL UR7, URZ, 0x1, UP0 ;  /* 0x000000013f077887 */ /* 0x000fe20008000000 */
[----:B------:R-:W-:Y:S02]  /*4560*/  CS2R R232, SRZ ;  /* 0x0000000000e87805 */ /* 0x000fe4000001ff00 */
[----:B------:R-:W-:Y:S01]  /*4570*/  CS2R R230, SRZ ;  /* 0x0000000000e67805 */ /* 0x000fe2000001ff00 */
[----:B------:R0:W-:Y:S01]  /*4580*/  STL [R1+0x2cc], RZ ;  /* 0x0002ccff01007387 */ /* 0x0001e20000100800 */
[----:B------:R-:W-:Y:S02]  /*4590*/  CS2R R228, SRZ ;  /* 0x0000000000e47805 */ /* 0x000fe4000001ff00 */
[----:B------:R-:W-:Y:S02]  /*45a0*/  CS2R R226, SRZ ;  /* 0x0000000000e27805 */ /* 0x000fe4000001ff00 */
[----:B------:R-:W-:Y:S01]  /*45b0*/  ISETP.NE.AND P0, PT, RZ, UR7, PT ;  /* 0x00000007ff007c0c */ /* 0x000fe2000bf05270 */
[----:B------:R0:W-:Y:S01]  /*45c0*/  STL [R1+0x2c8], RZ ;  /* 0x0002c8ff01007387 */ /* 0x0001e20000100800 */
[----:B------:R-:W-:-:S02]  /*45d0*/  CS2R R224, SRZ ;  /* 0x0000000000e07805 */ /* 0x000fc4000001ff00 */
[----:B------:R-:W-:Y:S02]  /*45e0*/  CS2R R222, SRZ ;  /* 0x0000000000de7805 */ /* 0x000fe4000001ff00 */
[----:B------:R-:W-:Y:S01]  /*45f0*/  CS2R R220, SRZ ;  /* 0x0000000000dc7805 */ /* 0x000fe2000001ff00 */
[----:B------:R0:W-:Y:S01]  /*4600*/  STL [R1+0x2c4], RZ ;  /* 0x0002c4ff01007387 */ /* 0x0001e20000100800 */
[----:B------:R-:W-:Y:S02]  /*4610*/  CS2R R218, SRZ ;  /* 0x0000000000da7805 */ /* 0x000fe4000001ff00 */
[----:B------:R-:W-:Y:S02]  /*4620*/  CS2R R216, SRZ ;  /* 0x0000000000d87805 */ /* 0x000fe4000001ff00 */
[----:B------:R-:W-:Y:S01]  /*4630*/  CS2R R214, SRZ ;  /* 0x0000000000d67805 */ /* 0x000fe2000001ff00 */
        /* <DEDUP_REMOVED lines=54> */
[----:B------:R-:W-:Y:S01]  /*49a0*/  CS2R R4, SRZ ;  /* 0x0000000000047805 */ /* 0x000fe2000001ff00 */
[----:B------:R-:W-:Y:S01]  /*49b0*/  IMAD.MOV.U32 R3, RZ, RZ, RZ ;  /* 0x000000ffff037224 */ /* 0x000fe200078e00ff */
        /* <DEDUP_REMOVED lines=35> */
[----:B---3--:R-:W-:-:S06]  /*4bf0*/  WARPGROUP.ARRIVE ;  /* 0x00000000000079c5 */ /* 0x008fcc0000000000 */
[----:B------:R-:W-:Y:S03]  /*4c00*/  QGMMA.64x256x32.F32.E5M2.E5M2 R24, gdesc[UR16], R24, gsb0 ;  /* 0x03e00000101879f3 */ /* 0x000fe60008003818 */
[----:B------:R-:W-:Y:S02]  /*4c10*/  WARPGROUP.DEPBAR.LE gsb0, 0x0 ;  /* 0x00008000000079c5 */ /* 0x000fe40000010000 */
[----:B0-----:R-:W-:Y:S05]  /*4c20*/  @!P0 BRA `(.L_x_22) ;  /* 0x0000002000f88947 */ /* 0x001fea0003800000 */
[----:B------:R-:W2:Y:S04]  /*4c30*/  LDL R3, [R1] ;  /* 0x0000000001037983 */ /* 0x000ea80000100800 */
[----:B------:R-:W3:Y:S04]  /*4c40*/  LDL R4, [R1+0x4] ;  /* 0x0000040001047983 */ /* 0x000ee80000100800 */
[----:B------:R-:W4:Y:S04]  /*4c50*/  LDL R5, [R1+0x8] ;  /* 0x0000080001057983 */ /* 0x000f280000100800 */
[----:B------:R-:W5:Y:S04]  /*4c60*/  LDL R6, [R1+0xc] ;  /* 0x00000c0001067983 */ /* 0x000f680000100800 */
        /* <DEDUP_REMOVED lines=101> */
[----:B------:R0:W-:Y:S04]  /*52c0*/  STL [R1+0x4c4], R131 ;  /* 0x0004c48301007387 */ /* 0x0001e80000100800 */
[----:B0-----:R-:W5:Y:S04]  /*52d0*/  LDL R131, [R1+0x1a4] ;  /* 0x0001a40001837983 */ /* 0x001f680000100800 */
        /* <DEDUP_REMOVED lines=39> */
[----:B0-----:R-:W5:Y:S01]  /*5550*/  LDL R151, [R1+0x1f4] ;  /* 0x0001f40001977983 */ /* 0x001f620000100800 */
[----:B------:R-:W-:-:S01]  /*5560*/  FADD R2, RZ, R2 ;  /* 0x00000002ff027221 */ /* 0x000fc20000000000 */
[----:B------:R-:W-:Y:S01]  /*5570*/  FADD R0, RZ, R0 ;  /* 0x00000000ff007221 */ /* 0x000fe20000000000 */
[----:B--2---:R-:W-:-:S01]  /*5580*/  FADD R3, RZ, R3 ;  /* 0x00000003ff037221 */ /* 0x004fc20000000000 */
[----:B---3--:R-:W-:Y:S01]  /*5590*/  FADD R4, RZ, R4 ;  /* 0x00000004ff047221 */ /* 0x008fe20000000000 */
[----:B----4-:R-:W-:-:S01]  /*55a0*/  FADD R5, RZ, R5 ;  /* 0x00000005ff057221 */ /* 0x010fc20000000000 */
[----:B-----5:R-:W-:Y:S01]  /*55b0*/  FADD R6, RZ, R6 ;  /* 0x00000006ff067221 */ /* 0x020fe20000000000 */
[----:B------:R-:W-:-:S01]  /*55c0*/  FADD R7, RZ, R7 ;  /* 0x00000007ff077221 */ /* 0x000fc20000000000 */
[----:B------:R-:W-:Y:S01]  /*55d0*/  FADD R8, RZ, R8 ;  /* 0x00000008ff087221 */ /* 0x000fe20000000000 */
        /* <DEDUP_REMOVED lines=13> */
[----:B------:R-:W2:Y:S01]  /*56b0*/  LDL.LU R131, [R1+0x4c4] ;  /* 0x0004c40001837983 */ /* 0x000ea20000300800 */
        /* <DEDUP_REMOVED lines=13> */
[----:B------:R-:W3:Y:S01]  /*5790*/  LDL.LU R132, [R1+0x4c0] ;  /* 0x0004c00001847983 */ /* 0x000ee20000300800 */
        /* <DEDUP_REMOVED lines=16> */
[----:B------:R0:W-:Y:S01]  /*58a0*/  STL [R1+0x200], R133 ;  /* 0x0002008501007387 */ /* 0x0001e20000100800 */
        /* <DEDUP_REMOVED lines=9> */
[----:B0-----:R-:W4:Y:S01]  /*5940*/  LDL.LU R133, [R1+0x4bc] ;  /* 0x0004bc0001857983 */ /* 0x001f220000300800 */
[----:B------:R-:W-:-:S01]  /*5950*/  FADD R184, RZ, R184 ;  /* 0x000000b8ffb87221 */ /* 0x000fc20000000000 */
[----:B------:R-:W-:Y:S01]  /*5960*/  FADD R185, RZ, R185 ;  /* 0x000000b9ffb97221 */ /* 0x000fe20000000000 */
[----:B------:R-:W-:-:S01]  /*5970*/  FADD R186, RZ, R186 ;  /* 0x000000baffba7221 */ /* 0x000fc20000000000 */
        /* <DEDUP_REMOVED lines=10> */
[----:B0-----:R-:W5:Y:S01]  /*5a20*/  LDL.LU R134, [R1+0x4b8] ;  /* 0x0004b80001867983 */ /* 0x001f620000300800 */
        /* <DEDUP_REMOVED lines=52> */
[----:B0-----:R-:W5:Y:S04]  /*5d70*/  LDL.LU R138, [R1+0x4a8] ;  /* 0x0004a800018a7983 */ /* 0x001f680000300800 */
[----:B------:R0:W-:Y:S01]  /*5d80*/  STL [R1+0x218], R139 ;  /* 0x0002188b01007387 */ /* 0x0001e20000100800 */
[----:B------:R-:W-:-:S03]  /*5d90*/  FADD R140, RZ, R140 ;  /* 0x0000008cff8c7221 */ /* 0x000fc60000000000 */
        /* <DEDUP_REMOVED lines=34> */
[----:B------:R0:W-:Y:S04]  /*5fc0*/  STL [R1+0x248], R151 ;  /* 0x0002489701007387 */ /* 0x0001e80000100800 */
[----:B0-----:R-:W5:Y:S04]  /*5fd0*/  LDL.LU R151, [R1+0x474] ;  /* 0x0004740001977983 */ /* 0x001f680000300800 */
[----:B------:R0:W-:Y:S04]  /*5fe0*/  STL [R1+0x24c], R2 ;  /* 0x00024c0201007387 */ /* 0x0001e80000100800 */
[----:B------:R1:W-:Y:S01]  /*5ff0*/  STL [R1+0x250], R0 ;  /* 0x0002500001007387 */ /* 0x0003e20000100800 */
[----:B0-----:R-:W-:-:S01]  /*6000*/  FADD R2, RZ, R24 ;  /* 0x00000018ff027221 */ /* 0x001fc20000000000 */
[----:B-1----:R-:W-:-:S04]  /*6010*/  FADD R0, RZ, R25 ;  /* 0x00000019ff007221 */ /* 0x002fc80000000000 */
        /* <DEDUP_REMOVED lines=211> */
[----:B--2---:R-:W-:-:S04]  /*6d50*/  FADD R0, RZ, R131 ;  /* 0x00000083ff007221 */ /* 0x004fc80000000000 */
[----:B------:R3:W-:Y:S04]  /*6d60*/  STL [R1+0x3fc], R2 ;  /* 0x0003fc0201007387 */ /* 0x0007e80000100800 */
[----:B------:R4:W-:Y:S01]  /*6d70*/  STL [R1+0x400], R0 ;  /* 0x0004000001007387 */ /* 0x0009e20000100800 */
[----:B---3--:R-:W-:-:S01]  /*6d80*/  FADD R2, RZ, R132 ;  /* 0x00000084ff027221 */ /* 0x008fc20000000000 */
[----:B----4-:R-:W-:-:S04]  /*6d90*/  FADD R0, RZ, R133 ;  /* 0x00000085ff007221 */ /* 0x010fc80000000000 */
[----:B------:R5:W-:Y:S04]  /*6da0*/  STL [R1+0x404], R2 ;  /* 0x0004040201007387 */ /* 0x000be80000100800 */
[----:B------:R0:W-:Y:S01]  /*6db0*/  STL [R1+0x408], R0 ;  /* 0x0004080001007387 */ /* 0x0001e20000100800 */
[----:B-----5:R-:W-:-:S01]  /*6dc0*/  FADD R2, RZ, R134 ;  /* 0x00000086ff027221 */ /* 0x020fc20000000000 */
[----:B0-----:R-:W-:-:S04]  /*6dd0*/  FADD R0, RZ, R135 ;  /* 0x00000087ff007221 */ /* 0x001fc80000000000 */
        /* <DEDUP_REMOVED lines=34> */
[----:B------:R-:W-:-:S05]  /*7000*/  UMOV UR6, URZ ;  /* 0x0000003f00067c82 */ /* 0x000fca0008000000 */
.L_x_22:
[----:B------:R-:W-:-:S04]  /*7010*/  UIADD3 UR23, UR5, 0x1, URZ ;  /* 0x0000000105177890 */ /* 0x000fc8000fffe03f */
[----:B------:R-:W-:-:S04]  /*7020*/  UISETP.NE.AND UP0, UPT, UR23, 0x7, UPT ;  /* 0x000000071700788c */ /* 0x000fc8000bf05270 */
[----:B------:R-:W-:Y:S02]  /*7030*/  USEL UR8, URZ, 0x1, UP0 ;  /* 0x000000013f087887 */ /* 0x000fe40008000000 */
[----:B------:R-:W-:Y:S02]  /*7040*/  USEL UR23, UR23, URZ, UP0 ;  /* 0x0000003f17177287 */ /* 0x000fe40008000000 */
[----:B------:R-:W-:-:S06]  /*7050*/  ULOP3.LUT UR8, UR4, UR8, URZ, 0x3c, !UPT ;  /* 0x0000000804087292 */ /* 0x000fcc000f8e3c3f */
[----:B0-----:R-:W-:Y:S01]  /*7060*/  IMAD.U32 R0, RZ, RZ, UR8 ;  /* 0x00000008ff007e24 */ /* 0x001fe2000f8e00ff */
[----:B------:R-:W-:-:S06]  /*7070*/  UMOV UR8, 0x1 ;  /* 0x0000000100087882 */ /* 0x000fcc0000000000 */
.L_x_17:
[----:B------:R-:W-:-:S04]  /*7080*/  UISETP.LT.AND UP0, UPT, UR9, 0x1, UPT ;  /* 0x000000010900788c */ /* 0x000fc8000bf01270 */
[----:B------:R-:W-:-:S04]  /*7090*/  USEL UR16, UR9, 0x1, UP0 ;  /* 0x0000000109107887 */ /* 0x000fc80008000000 */
[----:B------:R-:W-:-:S04]  /*70a0*/  UIADD3 UR16, UR9, -UR16, URZ ;  /* 0x8000001009107290 */ /* 0x000fc8000fffe03f */
[----:B------:R-:W-:-:S06]  /*70b0*/  UISETP.GE.AND UP0, UPT, UR16, 0x1, UPT ;  /* 0x000000011000788c */ /* 0x000fcc000bf06270 */
[----:B------:R-:W-:-:S13]  /*70c0*/  PLOP3.LUT P0, PT, PT, PT, UP0, 0x80, 0x0 ;  /* 0x000000000000781c */ /* 0x000fda0003f0f008 */
[----:B------:R-:W-:Y:S05]  /*70d0*/  @!P0 BRA `(.L_x_23) ;  /* 0x0000006000688947 */ /* 0x000fea0003800000 */
[----:B------:R-:W-:Y:S01]  /*70e0*/  UMOV UR24, UR16 ;  /* 0x0000001000187c82 */ /* 0x000fe20008000000 */
[----:B------:R-:W-:Y:S01]  /*70f0*/  UMOV UR25, UR5 ;  /* 0x0000000500197c82 */ /* 0x000fe20008000000 */
[----:B------:R-:W-:-:S05]  /*7100*/  ULDC UR26, c[0x0][0x50c] ;  /* 0x00014300001a7ab9 */ /* 0x000fca0000000800 */
.L_x_31:
[----:B------:R-:W-:-:S06]  /*7110*/  UISETP.NE.AND UP0, UPT, UR22, 0x3, UPT ;  /* 0x000000031600788c */ /* 0x000fcc000bf05270 */
[----:B------:R-:W-:-:S13]  /*7120*/  PLOP3.LUT P1, PT, PT, PT, UP0, 0x80, 0x0 ;  /* 0x000000000000781c */ /* 0x000fda0003f2f008 */
[----:B------:R-:W-:Y:S05]  /*7130*/  @!P1 BRA `(.L_x_24) ;  /* 0x0000000000049947 */ /* 0x000fea0003800000 */
[----:B------:R-:W-:Y:S01]  /*7140*/  BPT.TRAP 0x1 ;  /* 0x000000040000795c */ /* 0x000fe20000300000 */
.L_x_24:
[----:B------:R-:W0:Y:S01]  /*7150*/  S2UR UR16, SR_CgaCtaId ;  /* 0x00000000001079c3 */ /* 0x000e220000008800 */
[----:B------:R-:W-:Y:S01]  /*7160*/  UMOV UR11, 0x400 ;  /* 0x00000400000b7882 */ /* 0x000fe20000000000 */
[----:B------:R-:W-:Y:S01]  /*7170*/  SHF.L.U32 R2, R0, 0x1f, RZ ;  /* 0x0000001f00027819 */ /* 0x000fe200000006ff */
[----:B0-----:R-:W-:-:S04]  /*7180*/  ULEA UR11, UR16, UR11, 0x18 ;  /* 0x0000000b100b7291 */ /* 0x001fc8000f8ec03f */
[----:B------:R-:W-:-:S09]  /*7190*/  ULEA UR16, UR23, UR11, 0x3 ;  /* 0x0000000b17107291 */ /* 0x000fd2000f8e183f */
[----:B------:R0:W2:Y:S01]  /*71a0*/  SYNCS.PHASECHK.TRANS64.TRYWAIT P0, [UR16], R2 ;  /* 0x00000002ff0075a7 */ /* 0x0000a20008000150 */
[----:B------:R-:W-:Y:S05]  /*71b0*/  @!P1 BRA `(.L_x_25) ;  /* 0x0000000000049947 */ /* 0x000fea0003800000 */
[----:B------:R-:W-:Y:S01]  /*71c0*/  BPT.TRAP 0x1 ;  /* 0x000000040000795c */ /* 0x000fe20000300000 */
.L_x_25:
[----:B--2---:R-:W-:Y:S05]  /*71d0*/  @P0 BRA `(.L_x_26) ;  /* 0x0000000000080947 */ /* 0x004fea0003800000 */
[----:B------:R-:W2:Y:S02]  /*71e0*/  SYNCS.PHASECHK.TRANS64.TRYWAIT P0, [UR16], R2 ;  /* 0x00000002ff0075a7 */ /* 0x000ea40008000150 */
[----:B--2---:R-:W-:Y:S05]  /*71f0*/  @!P0 BRA `(.L_x_27) ;  /* 0x000001e400208947 */ /* 0x004fea0003800000 */
.L_x_26:
        /* <DEDUP_REMOVED lines=64> */
[----:B--2---:R-:W2:Y:S04]  /*7600*/  LDL.LU.64 R108, [R1] ;  /* 0x00000000016c7983 */ /* 0x004ea80000300a00 */
[----:B------:R-:W2:Y:S04]  /*7610*/  LDL.LU.64 R110, [R1+0x8] ;  /* 0x00000800016e7983 */ /* 0x000ea80000300a00 */
        /* <DEDUP_REMOVED lines=61> */
[----:B------:R-:W2:Y:S01]  /*79f0*/  LDL.LU.64 R234, [R1+0x1f8] ;  /* 0x0001f80001ea7983 */ /* 0x000ea20000300a00 */
[----:B------:R-:W-:-:S02]  /*7a00*/  UIADD3 UR16, UR11, 0x1c180, URZ ;  /* 0x0001c1800b107890 */ /* 0x000fc4000fffe03f */
[----:B------:R-:W-:Y:S02]  /*7a10*/  UISETP.NE.AND UP0, UPT, UR7, URZ, UPT ;  /* 0x0000003f0700728c */ /* 0x000fe4000bf05270 */
[----:B------:R-:W-:Y:S02]  /*7a20*/  USHF.R.U32.HI UR16, URZ, 0x4, UR16 ;  /* 0x000000043f107899 */ /* 0x000fe40008011610 */
[----:B------:R-:W-:Y:S02]  /*7a30*/  USEL UR8, UR8, URZ, !UP0 ;  /* 0x0000003f08087287 */ /* 0x000fe4000c000000 */
[----:B------:R-:W-:Y:S02]  /*7a40*/  ULOP3.LUT UR16, UR16, 0x3fff, URZ, 0xc0, !UPT ;  /* 0x00003fff10107892 */ /* 0x000fe4000f8ec03f */
[----:B------:R-:W-:Y:S02]  /*7a50*/  UISETP.NE.U32.AND UP0, UPT, UR8, URZ, UPT ;  /* 0x0000003f0800728c */ /* 0x000fe4000bf05070 */
[----:B------:R-:W-:-:S02]  /*7a60*/  ULOP3.LUT UR7, UR12, 0x10000, URZ, 0xfc, !UPT ;  /* 0x000100000c077892 */ /* 0x000fc4000f8efc3f */
[----:B------:R-:W-:Y:S02]  /*7a70*/  ULOP3.LUT UR8, UR16, 0x10000, URZ, 0xfc, !UPT ;  /* 0x0001000010087892 */ /* 0x000fe4000f8efc3f */
[----:B------:R-:W-:Y:S02]  /*7a80*/  ULEA UR7, UR23, UR7, 0xa ;  /* 0x0000000717077291 */ /* 0x000fe4000f8e503f */
[----:B------:R-:W-:Y:S01]  /*7a90*/  ULEA UR8, UR23, UR8, 0xa ;  /* 0x0000000817087291 */ /* 0x000fe2000f8e503f */
[----:B------:R-:W-:Y:S01]  /*7aa0*/  UMOV UR17, 0x80000020 ;  /* 0x8000002000117882 */ /* 0x000fe20000000000 */
[----:B------:R-:W-:-:S03]  /*7ab0*/  UMOV UR19, 0x80000020 ;  /* 0x8000002000137882 */ /* 0x000fc60000000000 */
[----:B------:R-:W-:Y:S02]  /*7ac0*/  UMOV UR16, UR7 ;  /* 0x0000000700107c82 */ /* 0x000fe40008000000 */
[----:B------:R-:W-:Y:S01]  /*7ad0*/  UMOV UR18, UR8 ;  /* 0x0000000800127c82 */ /* 0x000fe20008000000 */
[----:B--2---:R-:W-:-:S06]  /*7ae0*/  WARPGROUP.ARRIVE ;  /* 0x00000000000079c5 */ /* 0x004fcc0000000000 */
[----:B------:R-:W-:Y:S03]  /*7af0*/  QGMMA.64x256x32.F32.E5M2.E5M2 R108, gdesc[UR16], R108, UP0, gsb0 ;  /* 0x03e00000106c79f3 */ /* 0x000fe6000b80386c */
        /* <DEDUP_REMOVED lines=65> */
[----:B--2---:R-:W2:Y:S04]  /*7f10*/  LDL.LU.64 R234, [R1+0x870] ;  /* 0x0008700001ea7983 */ /* 0x004ea80000300a00 */
[----:B------:R-:W3:Y:S04]  /*7f20*/  LDL.LU.64 R232, [R1+0x868] ;  /* 0x0008680001e87983 */ /* 0x000ee80000300a00 */
[----:B------:R-:W4:Y:S04]  /*7f30*/  LDL.LU.64 R230, [R1+0x860] ;  /* 0x0008600001e67983 */ /* 0x000f280000300a00 */
        /* <DEDUP_REMOVED lines=60> */
[----:B------:R-:W4:Y:S01]  /*8300*/  LDL.LU.64 R108, [R1+0x678] ;  /* 0x00067800016c7983 */ /* 0x000f220000300a00 */
[----:B------:R-:W-:Y:S01]  /*8310*/  UIADD3 UR16, UR7, 0x200, URZ ;  /* 0x0000020007107890 */ /* 0x000fe2000fffe03f */
[----:B------:R-:W-:-:S02]  /*8320*/  UMOV UR17, 0x80000020 ;  /* 0x8000002000117882 */ /* 0x000fc40000000000 */
[----:B--2---:R-:W-:Y:S04]  /*8330*/  STL.64 [R1+0x670], R234 ;  /* 0x000670ea01007387 */ /* 0x004fe80000100a00 */
[----:B---3--:R-:W-:Y:S04]  /*8340*/  STL.64 [R1+0x668], R232 ;  /* 0x000668e801007387 */ /* 0x008fe80000100a00 */
[----:B----4-:R-:W-:Y:S04]  /*8350*/  STL.64 [R1+0x660], R230 ;  /* 0x000660e601007387 */ /* 0x010fe80000100a00 */
        /* <DEDUP_REMOVED lines=38> */
[----:B------:R-:W-:Y:S01]  /*85c0*/  STL.64 [R1+0x528], R152 ;  /* 0x0005289801007387 */ /* 0x000fe20000100a00 */
[----:B------:R-:W-:-:S06]  /*85d0*/  WARPGROUP.ARRIVE ;  /* 0x00000000000079c5 */ /* 0x000fcc0000000000 */
[----:B------:R-:W-:Y:S03]  /*85e0*/  QGMMA.64x256x32.F32.E5M2.E5M2 R24, gdesc[UR16], R24, UP0, gsb0 ;  /* 0x03e00000101879f3 */ /* 0x000fe6000b803818 */
        /* <DEDUP_REMOVED lines=88> */
[----:B------:R-:W-:Y:S01]  /*8b70*/  UIADD3 UR18, UR8, 0x2, URZ ;  /* 0x0000000208127890 */ /* 0x000fe2000fffe03f */
[----:B------:R-:W-:Y:S01]  /*8b80*/  UMOV UR17, 0x80000020 ;  /* 0x8000002000117882 */ /* 0x000fe20000000000 */
[----:B------:R-:W-:Y:S01]  /*8b90*/  UMOV UR19, 0x80000020 ;  /* 0x8000002000137882 */ /* 0x000fe20000000000 */
[----:B--2---:R-:W-:-:S06]  /*8ba0*/  WARPGROUP.ARRIVE ;  /* 0x00000000000079c5 */ /* 0x004fcc0000000000 */
[----:B------:R-:W-:Y:S03]  /*8bb0*/  QGMMA.64x256x32.F32.E5M2.E5M2 R108, gdesc[UR16], R108, gsb0 ;  /* 0x03e00000106c79f3 */ /* 0x000fe6000800386c */
[----:B------:R-:W-:Y:S02]  /*8bc0*/  WARPGROUP.DEPBAR.LE gsb0, 0x0 ;  /* 0x00008000000079c5 */ /* 0x000fe40000010000 */
[----:B------:R-:W-:Y:S01]  /*8bd0*/  STL.64 [R1], R108 ;  /* 0x0000006c01007387 */ /* 0x000fe20000100a00 */
[----:B0-----:R-:W-:-:S03]  /*8be0*/  IMAD.MOV.U32 R2, RZ, RZ, R108 ;  /* 0x000000ffff027224 */ /* 0x001fc600078e006c */
        /* <DEDUP_REMOVED lines=63> */
[----:B0-----:R0:W5:Y:S04]  /*8fe0*/  LDL.LU.64 R234, [R1+0x670] ;  /* 0x0006700001ea7983 */ /* 0x0011680000300a00 */
[----:B------:R0:W5:Y:S04]  /*8ff0*/  LDL.LU.64 R232, [R1+0x668] ;  /* 0x0006680001e87983 */ /* 0x0001680000300a00 */
        /* <DEDUP_REMOVED lines=62> */
[----:B------:R-:W-:Y:S01]  /*93e0*/  UIADD3 UR16, UR7, 0x202, URZ ;  /* 0x0000020207107890 */ /* 0x000fe2000fffe03f */
[----:B------:R-:W-:Y:S01]  /*93f0*/  UMOV UR17, 0x80000020 ;  /* 0x8000002000117882 */ /* 0x000fe20000000000 */
[----:B------:R-:W-:-:S04]  /*9400*/  UIADD3 UR6, UR6, 0x2, URZ ;  /* 0x0000000206067890 */ /* 0x000fc8000fffe03f */
[----:B------:R-:W-:-:S04]  /*9410*/  UISETP.NE.AND UP0, UPT, UR6, UR26, UPT ;  /* 0x0000001a0600728c */ /* 0x000fc8000bf05270 */
[----:B------:R-:W-:-:S06]  /*9420*/  USEL UR7, URZ, 0x1, UP0 ;  /* 0x000000013f077887 */ /* 0x000fcc0008000000 */
[----:B------:R-:W-:Y:S01]  /*9430*/  ISETP.NE.AND P0, PT, RZ, UR7, PT ;  /* 0x00000007ff007c0c */ /* 0x000fe2000bf05270 */
[----:B--2---:R-:W-:-:S06]  /*9440*/  WARPGROUP.ARRIVE ;  /* 0x00000000000079c5 */ /* 0x004fcc0000000000 */
[----:B------:R-:W-:Y:S03]  /*9450*/  QGMMA.64x256x32.F32.E5M2.E5M2 R24, gdesc[UR16], R24, gsb0 ;  /* 0x03e00000101879f3 */ /* 0x000fe60008003818 */
[----:B------:R-:W-:-:S03]  /*9460*/  WARPGROUP.DEPBAR.LE gsb0, 0x0 ;  /* 0x00008000000079c5 */ /* 0x000fc60000010000 */
[----:B0-----:R-:W-:Y:S05]  /*9470*/  @!P0 BRA `(.L_x_28) ;  /* 0x0000003c000c8947 */ /* 0x001fea0003800000 */
[----:B-----5:R0:W-:Y:S04]  /*9480*/  STL [R1+0x6a0], R225 ;  /* 0x0006a0e101007387 */ /* 0x0201e80000100800 */
[----:B------:R2:W-:Y:S01]  /*9490*/  STL [R1+0x69c], R226 ;  /* 0x00069ce201007387 */ /* 0x0005e20000100800 */
[----:B0-----:R-:W-:-:S03]  /*94a0*/  IMAD.MOV.U32 R225, RZ, RZ, R2 ;  /* 0x000000ffffe17224 */ /* 0x001fc600078e0002 */
[----:B--2---:R-:W2:Y:S04]  /*94b0*/  LDL R226, [R1+0x4] ;  /* 0x0000040001e27983 */ /* 0x004ea80000100800 */
[----:B------:R0:W-:Y:S04]  /*94c0*/  STL [R1+0x698], R227 ;  /* 0x000698e301007387 */ /* 0x0001e80000100800 */
[----:B0-----:R-:W3:Y:S04]  /*94d0*/  LDL R227, [R1+0x8] ;  /* 0x0000080001e37983 */ /* 0x001ee80000100800 */
[----:B------:R0:W-:Y:S04]  /*94e0*/  STL [R1+0x694], R228 ;  /* 0x000694e401007387 */ /* 0x0001e80000100800 */
[----:B0-----:R-:W4:Y:S04]  /*94f0*/  LDL R228, [R1+0xc] ;  /* 0x00000c0001e47983 */ /* 0x001f280000100800 */
        /* <DEDUP_REMOVED lines=209> */
[----:B0-----:R-:W4:Y:S04]  /*a210*/  LDL.LU R121, [R1+0x200] ;  /* 0x0002000001797983 */ /* 0x001f280000300800 */
        /* <DEDUP_REMOVED lines=14> */
[----:B------:R-:W4:Y:S04]  /*a300*/  LDL.LU R2, [R1+0x230] ;  /* 0x0002300001027983 */ /* 0x000f280000300800 */
        /* <DEDUP_REMOVED lines=38> */
[----:B------:R0:W-:Y:S01]  /*a570*/  STL [R1+0x484], R148 ;  /* 0x0004849401007387 */ /* 0x0001e20000100800 */
[----:B------:R-:W-:-:S03]  /*a580*/  FADD R3, R225, R3 ;  /* 0x00000003e1037221 */ /* 0x000fc60000000000 */
[----:B0-----:R-:W4:Y:S04]  /*a590*/  LDL.LU R148, [R1+0x214] ;  /* 0x0002140001947983 */ /* 0x001f280000300800 */
[----:B------:R0:W-:Y:S01]  /*a5a0*/  STL [R1+0x480], R149 ;  /* 0x0004809501007387 */ /* 0x0001e20000100800 */
[----:B--2---:R-:W-:-:S01]  /*a5b0*/  FADD R4, R226, R4 ;  /* 0x00000004e2047221 */ /* 0x004fc20000000000 */
[----:B---3--:R-:W-:Y:S02]  /*a5c0*/  FADD R5, R227, R5 ;  /* 0x00000005e3057221 */ /* 0x008fe40000000000 */
[----:B0-----:R-:W2:Y:S04]  /*a5d0*/  LDL R149, [R1+0x1f4] ;  /* 0x0001f40001957983 */ /* 0x001ea80000100800 */
[----:B------:R0:W-:Y:S01]  /*a5e0*/  STL [R1+0x47c], R150 ;  /* 0x00047c9601007387 */ /* 0x0001e20000100800 */
[----:B----4-:R-:W-:-:S01]  /*a5f0*/  FADD R6, R228, R6 ;  /* 0x00000006e4067221 */ /* 0x010fc20000000000 */
[----:B------:R-:W-:-:S02]  /*a600*/  FADD R7, R229, R7 ;  /* 0x00000007e5077221 */ /* 0x000fc40000000000 */
[----:B0-----:R-:W3:Y:S04]  /*a610*/  LDL R150, [R1+0x1c0] ;  /* 0x0001c00001967983 */ /* 0x001ee80000100800 */
[----:B------:R0:W-:Y:S01]  /*a620*/  STL [R1+0x478], R151 ;  /* 0x0004789701007387 */ /* 0x0001e20000100800 */
[----:B------:R-:W-:-:S01]  /*a630*/  FADD R8, R230, R8 ;  /* 0x00000008e6087221 */ /* 0x000fc20000000000 */
[----:B------:R-:W-:Y:S02]  /*a640*/  FADD R9, R231, R9 ;  /* 0x00000009e7097221 */ /* 0x000fe40000000000 */
[----:B0-----:R-:W4:Y:S04]  /*a650*/  LDL R151, [R1+0x1f0] ;  /* 0x0001f00001977983 */ /* 0x001f280000100800 */
[----:B------:R0:W-:Y:S01]  /*a660*/  STL [R1+0x474], R0 ;  /* 0x0004740001007387 */ /* 0x0001e20000100800 */
[----:B------:R-:W-:-:S01]  /*a670*/  FADD R10, R232, R10 ;  /* 0x0000000ae80a7221 */ /* 0x000fc20000000000 */
[----:B------:R-:W-:-:S02]  /*a680*/  FADD R11, R233, R11 ;  /* 0x0000000be90b7221 */ /* 0x000fc40000000000 */
[----:B0-----:R-:W2:Y:S04]  /*a690*/  LDL.LU R0, [R1+0x210] ;  /* 0x0002100001007983 */ /* 0x001ea80000300800 */
[----:B------:R-:W3:Y:S04]  /*a6a0*/  LDL.LU R225, [R1+0x6a0] ;  /* 0x0006a00001e17983 */ /* 0x000ee80000300800 */
[----:B------:R-:W4:Y:S04]  /*a6b0*/  LDL.LU R226, [R1+0x69c] ;  /* 0x00069c0001e27983 */ /* 0x000f280000300800 */
[----:B------:R-:W2:Y:S04]  /*a6c0*/  LDL.LU R227, [R1+0x698] ;  /* 0x0006980001e37983 */ /* 0x000ea80000300800 */
[----:B------:R-:W2:Y:S04]  /*a6d0*/  LDL.LU R228, [R1+0x694] ;  /* 0x0006940001e47983 */ /* 0x000ea80000300800 */
[----:B------:R-:W2:Y:S01]  /*a6e0*/  LDL.LU R229, [R1+0x690] ;  /* 0x0006900001e57983 */ /* 0x000ea20000300800 */
[----:B------:R-:W-:-:S03]  /*a6f0*/  FADD R12, R234, R12 ;  /* 0x0000000cea0c7221 */ /* 0x000fc60000000000 */
[----:B------:R-:W2:Y:S01]  /*a700*/  LDL.LU R230, [R1+0x68c] ;  /* 0x00068c0001e67983 */ /* 0x000ea20000300800 */
[----:B------:R-:W-:-:S03]  /*a710*/  FADD R13, R235, R13 ;  /* 0x0000000deb0d7221 */ /* 0x000fc60000000000 */
[----:B------:R-:W2:Y:S04]  /*a720*/  LDL.LU R231, [R1+0x688] ;  /* 0x0006880001e77983 */ /* 0x000ea80000300800 */
[----:B------:R-:W2:Y:S04]  /*a730*/  LDL.LU R232, [R1+0x684] ;  /* 0x0006840001e87983 */ /* 0x000ea80000300800 */
[----:B------:R-:W2:Y:S04]  /*a740*/  LDL.LU R233, [R1+0x680] ;  /* 0x0006800001e97983 */ /* 0x000ea80000300800 */
[----:B------:R-:W2:Y:S04]  /*a750*/  LDL.LU R234, [R1+0x67c] ;  /* 0x00067c0001ea7983 */ /* 0x000ea80000300800 */
[----:B------:R-:W2:Y:S01]  /*a760*/  LDL.LU R235, [R1+0x678] ;  /* 0x0006780001eb7983 */ /* 0x000ea20000300800 */
[----:B------:R-:W-:-:S01]  /*a770*/  FADD R14, R24, R14 ;  /* 0x0000000e180e7221 */ /* 0x000fc20000000000 */
[----:B------:R-:W-:Y:S01]  /*a780*/  FADD R15, R25, R15 ;  /* 0x0000000f190f7221 */ /* 0x000fe20000000000 */
[----:B------:R-:W-:-:S01]  /*a790*/  FADD R16, R26, R16 ;  /* 0x000000101a107221 */ /* 0x000fc20000000000 */
[----:B------:R-:W2:Y:S01]  /*a7a0*/  LDL.LU R24, [R1+0x674] ;  /* 0x0006740001187983 */ /* 0x000ea20000300800 */
[----:B------:R-:W-:-:S01]  /*a7b0*/  FADD R17, R27, R17 ;  /* 0x000000111b117221 */ /* 0x000fc20000000000 */
[----:B------:R-:W-:-:S02]  /*a7c0*/  FADD R18, R28, R18 ;  /* 0x000000121c127221 */ /* 0x000fc40000000000 */
[----:B------:R-:W2:Y:S01]  /*a7d0*/  LDL.LU R25, [R1+0x670] ;  /* 0x0006700001197983 */ /* 0x000ea20000300800 */
[----:B------:R-:W-:-:S03]  /*a7e0*/  FADD R19, R29, R19 ;  /* 0x000000131d137221 */ /* 0x000fc60000000000 */
        /* <DEDUP_REMOVED lines=155> */
[----:B---3--:R-:W-:-:S03]  /*b1a0*/  FADD R225, R107, R225 ;  /* 0x000000e16be17221 */ /* 0x008fc60000000000 */
[----:B------:R-:W3:Y:S01]  /*b1b0*/  LDL.LU R104, [R1+0x534] ;  /* 0x0005340001687983 */ /* 0x000ee20000300800 */
[----:B----4-:R-:W-:-:S03]  /*b1c0*/  FADD R226, R108, R226 ;  /* 0x000000e26ce27221 */ /* 0x010fc60000000000 */
[----:B------:R-:W4:Y:S01]  /*b1d0*/  LDL.LU R105, [R1+0x530] ;  /* 0x0005300001697983 */ /* 0x000f220000300800 */
[----:B--2---:R-:W-:-:S03]  /*b1e0*/  FADD R227, R109, R227 ;  /* 0x000000e36de37221 */ /* 0x004fc60000000000 */
        /* <DEDUP_REMOVED lines=15> */
[----:B------:R-:W-:-:S01]  /*b2e0*/  FADD R235, R117, R235 ;  /* 0x000000eb75eb7221 */ /* 0x000fc20000000000 */
[----:B------:R-:W-:Y:S02]  /*b2f0*/  FADD R121, R120, R121 ;  /* 0x0000007978797221 */ /* 0x000fe40000000000 */
[----:B------:R-:W2:Y:S01]  /*b300*/  LDL.LU R114, [R1+0x50c] ;  /* 0x00050c0001727983 */ /* 0x000ea20000300800 */
[----:B------:R-:W-:-:S03]  /*b310*/  FADD R236, R118, R236 ;  /* 0x000000ec76ec7221 */ /* 0x000fc60000000000 */
[----:B------:R-:W2:Y:S01]  /*b320*/  LDL.LU R115, [R1+0x508] ;  /* 0x0005080001737983 */ /* 0x000ea20000300800 */
[----:B------:R-:W-:-:S03]  /*b330*/  FADD R237, R119, R237 ;  /* 0x000000ed77ed7221 */ /* 0x000fc60000000000 */
[----:B------:R-:W2:Y:S01]  /*b340*/  LDL.LU R116, [R1+0x504] ;  /* 0x0005040001747983 */ /* 0x000ea20000300800 */
[----:B------:R-:W-:-:S03]  /*b350*/  FADD R123, R122, R123 ;  /* 0x0000007b7a7b7221 */ /* 0x000fc60000000000 */
[----:B------:R-:W2:Y:S04]  /*b360*/  LDL.LU R117, [R1+0x500] ;  /* 0x0005000001757983 */ /* 0x000ea80000300800 */
[----:B------:R-:W2:Y:S01]  /*b370*/  LDL.LU R118, [R1+0x4fc] ;  /* 0x0004fc0001767983 */ /* 0x000ea20000300800 */
[----:B------:R-:W-:-:S03]  /*b380*/  FADD R125, R124, R125 ;  /* 0x0000007d7c7d7221 */ /* 0x000fc60000000000 */
[----:B------:R-:W2:Y:S04]  /*b390*/  LDL.LU R119, [R1+0x4f8] ;  /* 0x0004f80001777983 */ /* 0x000ea80000300800 */
[----:B------:R-:W2:Y:S04]  /*b3a0*/  LDL.LU R120, [R1+0x4f4] ;  /* 0x0004f40001787983 */ /* 0x000ea80000300800 */
[----:B------:R0:W-:Y:S01]  /*b3b0*/  STL [R1+0x200], R121 ;  /* 0x0002007901007387 */ /* 0x0001e20000100800 */
[----:B------:R-:W-:-:S01]  /*b3c0*/  FADD R127, R126, R127 ;  /* 0x0000007f7e7f7221 */ /* 0x000fc20000000000 */
[----:B------:R-:W-:Y:S01]  /*b3d0*/  FADD R0, R128, R0 ;  /* 0x0000000080007221 */ /* 0x000fe20000000000 */
[----:B------:R-:W-:-:S01]  /*b3e0*/  FADD R148, R150, R148 ;  /* 0x0000009496947221 */ /* 0x000fc20000000000 */
[----:B0-----:R-:W2:Y:S04]  /*b3f0*/  LDL.LU R121, [R1+0x4f0] ;  /* 0x0004f00001797983 */ /* 0x001ea80000300800 */
        /* <DEDUP_REMOVED lines=9> */
[----:B------:R-:W-:-:S02]  /*b490*/  FADD R136, R137, R136 ;  /* 0x0000008889887221 */ /* 0x000fc40000000000 */
[----:B0-----:R-:W2:Y:S04]  /*b4a0*/  LDL.LU R125, [R1+0x4e0] ;  /* 0x0004e000017d7983 */ /* 0x001ea80000300800 */
[----:B------:R-:W2:Y:S04]  /*b4b0*/  LDL.LU R126, [R1+0x4dc] ;  /* 0x0004dc00017e7983 */ /* 0x000ea80000300800 */
[----:B------:R0:W-:Y:S01]  /*b4c0*/  STL [R1+0x20c], R127 ;  /* 0x00020c7f01007387 */ /* 0x0001e20000100800 */
[----:B------:R-:W-:-:S01]  /*b4d0*/  FADD R132, R134, R132 ;  /* 0x0000008486847221 */ /* 0x000fc20000000000 */
[----:B------:R-:W-:-:S02]  /*b4e0*/  FADD R2, R130, R2 ;  /* 0x0000000282027221 */ /* 0x000fc40000000000 */
[----:B0-----:R-:W2:Y:S04]  /*b4f0*/  LDL.LU R127, [R1+0x4d8] ;  /* 0x0004d800017f7983 */ /* 0x001ea80000300800 */
[----:B------:R-:W2:Y:S04]  /*b500*/  LDL.LU R128, [R1+0x4d4] ;  /* 0x0004d40001807983 */ /* 0x000ea80000300800 */
[----:B------:R-:W-:Y:S04]  /*b510*/  STL [R1+0x210], R0 ;  /* 0x0002100001007387 */ /* 0x000fe80000100800 */
[----:B------:R-:W-:Y:S04]  /*b520*/  STL [R1+0x214], R148 ;  /* 0x0002149401007387 */ /* 0x000fe80000100800 */
[----:B------:R-:W-:Y:S04]  /*b530*/  STL [R1+0x218], R144 ;  /* 0x0002189001007387 */ /* 0x000fe80000100800 */
[----:B------:R-:W-:Y:S04]  /*b540*/  STL [R1+0x21c], R142 ;  /* 0x00021c8e01007387 */ /* 0x000fe80000100800 */
[----:B------:R-:W-:Y:S04]  /*b550*/  STL [R1+0x220], R140 ;  /* 0x0002208c01007387 */ /* 0x000fe80000100800 */
[----:B------:R-:W-:Y:S04]  /*b560*/  STL [R1+0x224], R138 ;  /* 0x0002248a01007387 */ /* 0x000fe80000100800 */
[----:B------:R-:W3:Y:S04]  /*b570*/  LDL.LU R130, [R1+0x234] ;  /* 0x0002340001827983 */ /* 0x000ee80000300800 */
[----:B------:R-:W-:Y:S04]  /*b580*/  STL [R1+0x228], R136 ;  /* 0x0002288801007387 */ /* 0x000fe80000100800 */
[----:B------:R0:W-:Y:S04]  /*b590*/  STL [R1+0x22c], R132 ;  /* 0x00022c8401007387 */ /* 0x0001e80000100800 */
[----:B0-----:R-:W4:Y:S04]  /*b5a0*/  LDL.LU R132, [R1+0x238] ;  /* 0x0002380001847983 */ /* 0x001f280000300800 */
[----:B------:R-:W2:Y:S04]  /*b5b0*/  LDL.LU R134, [R1+0x23c] ;  /* 0x00023c0001867983 */ /* 0x000ea80000300800 */
[----:B------:R0:W-:Y:S04]  /*b5c0*/  STL [R1+0x230], R2 ;  /* 0x0002300201007387 */ /* 0x0001e80000100800 */
[----:B------:R-:W2:Y:S04]  /*b5d0*/  LDL.LU R136, [R1+0x240] ;  /* 0x0002400001887983 */ /* 0x000ea80000300800 */
        /* <DEDUP_REMOVED lines=11> */
[----:B0-----:R-:W2:Y:S04]  /*b690*/  LDL.LU R2, [R1+0x270] ;  /* 0x0002700001027983 */ /* 0x001ea80000300800 */
[----:B------:R-:W2:Y:S01]  /*b6a0*/  LDL.LU R0, [R1+0x274] ;  /* 0x0002740001007983 */ /* 0x000ea20000300800 */
[----:B---3--:R-:W-:-:S03]  /*b6b0*/  FADD R130, R129, R130 ;  /* 0x0000008281827221 */ /* 0x008fc60000000000 */
[----:B------:R-:W3:Y:S04]  /*b6c0*/  LDL.LU R129, [R1+0x4d0] ;  /* 0x0004d00001817983 */ /* 0x000ee80000300800 */
[----:B------:R0:W-:Y:S04]  /*b6d0*/  STL [R1+0x234], R130 ;  /* 0x0002348201007387 */ /* 0x0001e80000100800 */
[----:B0-----:R-:W3:Y:S01]  /*b6e0*/  LDL.LU R130, [R1+0x4cc] ;  /* 0x0004cc0001827983 */ /* 0x001ee20000300800 */
[----:B----4-:R-:W-:-:S03]  /*b6f0*/  FADD R132, R131, R132 ;  /* 0x0000008483847221 */ /* 0x010fc60000000000 */
[----:B------:R-:W4:Y:S01]  /*b700*/  LDL.LU R131, [R1+0x4c8] ;  /* 0x0004c80001837983 */ /* 0x000f220000300800 */
[----:B--2---:R-:W-:-:S03]  /*b710*/  FADD R134, R133, R134 ;  /* 0x0000008685867221 */ /* 0x004fc60000000000 */
[----:B------:R0:W-:Y:S01]  /*b720*/  STL [R1+0x238], R132 ;  /* 0x0002388401007387 */ /* 0x0001e20000100800 */
[----:B------:R-:W-:-:S03]  /*b730*/  FADD R136, R135, R136 ;  /* 0x0000008887887221 */ /* 0x000fc60000000000 */
[----:B0-----:R-:W2:Y:S01]  /*b740*/  LDL.LU R132, [R1+0x4c4] ;  /* 0x0004c40001847983 */ /* 0x001ea20000300800 */
[----:B------:R-:W-:-:S03]  /*b750*/  FADD R150, R151, R150 ;  /* 0x0000009697967221 */ /* 0x000fc60000000000 */
[----:B------:R-:W2:Y:S01]  /*b760*/  LDL.LU R133, [R1+0x4c0] ;  /* 0x0004c00001857983 */ /* 0x000ea20000300800 */
[----:B------:R-:W-:-:S03]  /*b770*/  FADD R148, R149, R148 ;  /* 0x0000009495947221 */ /* 0x000fc60000000000 */
[----:B------:R0:W-:Y:S01]  /*b780*/  STL [R1+0x23c], R134 ;  /* 0x00023c8601007387 */ /* 0x0001e20000100800 */
[----:B------:R-:W-:-:S01]  /*b790*/  FADD R146, R147, R146 ;  /* 0x0000009293927221 */ /* 0x000fc20000000000 */
[----:B------:R-:W-:Y:S02]  /*b7a0*/  FADD R144, R145, R144 ;  /* 0x0000009091907221 */ /* 0x000fe40000000000 */
[----:B0-----:R-:W2:Y:S01]  /*b7b0*/  LDL.LU R134, [R1+0x4bc] ;  /* 0x0004bc0001867983 */ /* 0x001ea20000300800 */
[----:B------:R-:W-:-:S03]  /*b7c0*/  FADD R143, R24, R143 ;  /* 0x0000008f188f7221 */ /* 0x000fc60000000000 */
[----:B------:R-:W2:Y:S01]  /*b7d0*/  LDL.LU R135, [R1+0x4b8] ;  /* 0x0004b80001877983 */ /* 0x000ea20000300800 */
[----:B------:R-:W-:-:S03]  /*b7e0*/  FADD R142, R25, R142 ;  /* 0x0000008e198e7221 */ /* 0x000fc60000000000 */
[----:B------:R0:W-:Y:S01]  /*b7f0*/  STL [R1+0x240], R136 ;  /* 0x0002408801007387 */ /* 0x0001e20000100800 */
[----:B------:R-:W-:-:S01]  /*b800*/  FADD R141, R26, R141 ;  /* 0x0000008d1a8d7221 */ /* 0x000fc20000000000 */
[----:B------:R-:W-:Y:S01]  /*b810*/  FADD R140, R27, R140 ;  /* 0x0000008c1b8c7221 */ /* 0x000fe20000000000 */
[----:B------:R-:W-:-:S01]  /*b820*/  FADD R139, R28, R139 ;  /* 0x0000008b1c8b7221 */ /* 0x000fc20000000000 */
[----:B0-----:R-:W2:Y:S01]  /*b830*/  LDL.LU R136, [R1+0x4b4] ;  /* 0x0004b40001887983 */ /* 0x001ea20000300800 */
[----:B------:R-:W-:-:S03]  /*b840*/  FADD R138, R29, R138 ;  /* 0x0000008a1d8a7221 */ /* 0x000fc60000000000 */
[----:B------:R0:W-:Y:S01]  /*b850*/  STL [R1+0x244], R150 ;  /* 0x0002449601007387 */ /* 0x0001e20000100800 */
[----:B------:R-:W-:-:S03]  /*b860*/  FADD R137, R30, R137 ;  /* 0x000000891e897221 */ /* 0x000fc60000000000 */
[----:B------:R1:W-:Y:S01]  /*b870*/  STL [R1+0x248], R148 ;  /* 0x0002489401007387 */ /* 0x0003e20000100800 */
[----:B------:R-:W-:-:S03]  /*b880*/  FADD R2, R31, R2 ;  /* 0x000000021f027221 */ /* 0x000fc60000000000 */
[----:B------:R1:W-:Y:S01]  /*b890*/  STL [R1+0x24c], R146 ;  /* 0x00024c9201007387 */ /* 0x0003e20000100800 */
[----:B------:R-:W-:-:S03]  /*b8a0*/  FADD R0, R32, R0 ;  /* 0x0000000020007221 */ /* 0x000fc60000000000 */
[----:B------:R1:W-:Y:S04]  /*b8b0*/  STL [R1+0x250], R144 ;  /* 0x0002509001007387 */ /* 0x0003e80000100800 */
[----:B------:R1:W-:Y:S04]  /*b8c0*/  STL [R1+0x254], R143 ;  /* 0x0002548f01007387 */ /* 0x0003e80000100800 */
[----:B------:R1:W-:Y:S04]  /*b8d0*/  STL [R1+0x258], R142 ;  /* 0x0002588e01007387 */ /* 0x0003e80000100800 */
[----:B------:R1:W-:Y:S04]  /*b8e0*/  STL [R1+0x25c], R141 ;  /* 0x00025c8d01007387 */ /* 0x0003e80000100800 */
[----:B------:R1:W-:Y:S04]  /*b8f0*/  STL [R1+0x260], R140 ;  /* 0x0002608c01007387 */ /* 0x0003e80000100800 */
[----:B------:R1:W-:Y:S04]  /*b900*/  STL [R1+0x264], R139 ;  /* 0x0002648b01007387 */ /* 0x0003e80000100800 */
[----:B------:R1:W-:Y:S04]  /*b910*/  STL [R1+0x268], R138 ;  /* 0x0002688a01007387 */ /* 0x0003e80000100800 */
[----:B------:R-:W3:Y:S04]  /*b920*/  LDL.LU R151, [R1+0x278] ;  /* 0x0002780001977983 */ /* 0x000ee80000300800 */
[----:B------:R1:W-:Y:S04]  /*b930*/  STL [R1+0x26c], R137 ;  /* 0x00026c8901007387 */ /* 0x0003e80000100800 */
[----:B0-----:R-:W4:Y:S04]  /*b940*/  LDL.LU R150, [R1+0x27c] ;  /* 0x00027c0001967983 */ /* 0x001f280000300800 */
[----:B------:R0:W-:Y:S04]  /*b950*/  STL [R1+0x270], R2 ;  /* 0x0002700201007387 */ /* 0x0001e80000100800 */
[----:B------:R-:W2:Y:S04]  /*b960*/  LDL.LU R149, [R1+0x280] ;  /* 0x0002800001957983 */ /* 0x000ea80000300800 */
[----:B------:R0:W-:Y:S04]  /*b970*/  STL [R1+0x274], R0 ;  /* 0x0002740001007387 */ /* 0x0001e80000100800 */
[----:B-1----:R-:W2:Y:S04]  /*b980*/  LDL.LU R148, [R1+0x284] ;  /* 0x0002840001947983 */ /* 0x002ea80000300800 */
        /* <DEDUP_REMOVED lines=13> */
[----:B---3--:R-:W-:-:S05]  /*ba60*/  FADD R151, R33, R151 ;  /* 0x0000009721977221 */ /* 0x008fca0000000000 */
[----:B------:R0:W-:Y:S01]  /*ba70*/  STL [R1+0x278], R151 ;  /* 0x0002789701007387 */ /* 0x0001e20000100800 */
[----:B----4-:R-:W-:-:S05]  /*ba80*/  FADD R150, R34, R150 ;  /* 0x0000009622967221 */ /* 0x010fca0000000000 */
[----:B------:R1:W-:Y:S01]  /*ba90*/  STL [R1+0x27c], R150 ;  /* 0x00027c9601007387 */ /* 0x0003e20000100800 */
[----:B--2---:R-:W-:-:S05]  /*baa0*/  FADD R149, R35, R149 ;  /* 0x0000009523957221 */ /* 0x004fca0000000000 */
[----:B------:R2:W-:Y:S01]  /*bab0*/  STL [R1+0x280], R149 ;  /* 0x0002809501007387 */ /* 0x0005e20000100800 */
[----:B------:R-:W-:-:S01]  /*bac0*/  FADD R148, R36, R148 ;  /* 0x0000009424947221 */ /* 0x000fc20000000000 */
[----:B------:R-:W-:-:S04]  /*bad0*/  FADD R147, R37, R147 ;  /* 0x0000009325937221 */ /* 0x000fc80000000000 */
[----:B------:R3:W-:Y:S01]  /*bae0*/  STL [R1+0x284], R148 ;  /* 0x0002849401007387 */ /* 0x0007e20000100800 */
[----:B------:R-:W-:-:S03]  /*baf0*/  FADD R146, R38, R146 ;  /* 0x0000009226927221 */ /* 0x000fc60000000000 */
        /* <DEDUP_REMOVED lines=20> */
[----:B0-----:R-:W4:Y:S01]  /*bc40*/  LDL.LU R151, [R1+0x2bc] ;  /* 0x0002bc0001977983 */ /* 0x001f220000300800 */
[----:B------:R-:W-:-:S03]  /*bc50*/  FADD R0, R49, R0 ;  /* 0x0000000031007221 */ /* 0x000fc60000000000 */
[----:B------:R0:W-:Y:S04]  /*bc60*/  STL [R1+0x2b0], R137 ;  /* 0x0002b08901007387 */ /* 0x0001e80000100800 */
[----:B-1----:R-:W4:Y:S04]  /*bc70*/  LDL.LU R150, [R1+0x2c0] ;  /* 0x0002c00001967983 */ /* 0x002f280000300800 */
[----:B------:R1:W-:Y:S04]  /*bc80*/  STL [R1+0x2b4], R2 ;  /* 0x0002b40201007387 */ /* 0x0003e80000100800 */
[----:B--2---:R-:W2:Y:S04]  /*bc90*/  LDL.LU R149, [R1+0x2c4] ;  /* 0x0002c40001957983 */ /* 0x004ea80000300800 */
[----:B------:R1:W-:Y:S04]  /*bca0*/  STL [R1+0x2b8], R0 ;  /* 0x0002b80001007387 */ /* 0x0003e80000100800 */
[----:B---3--:R-:W3:Y:S04]  /*bcb0*/  LDL.LU R148, [R1+0x2c8] ;  /* 0x0002c80001947983 */ /* 0x008ee80000300800 */
[----:B----4-:R-:W4:Y:S04]  /*bcc0*/  LDL.LU R147, [R1+0x2cc] ;  /* 0x0002cc0001937983 */ /* 0x010f280000300800 */
[----:B------:R-:W4:Y:S04]  /*bcd0*/  LDL.LU R146, [R1+0x2d0] ;  /* 0x0002d00001927983 */ /* 0x000f280000300800 */
        /* <DEDUP_REMOVED lines=8> */
[----:B0-----:R-:W4:Y:S04]  /*bd60*/  LDL.LU R137, [R1+0x2f4] ;  /* 0x0002f40001897983 */ /* 0x001f280000300800 */
[----:B-1----:R-:W4:Y:S04]  /*bd70*/  LDL.LU R2, [R1+0x2f8] ;  /* 0x0002f80001027983 */ /* 0x002f280000300800 */
[----:B------:R-:W4:Y:S01]  /*bd80*/  LDL.LU R0, [R1+0x2fc] ;  /* 0x0002fc0001007983 */ /* 0x000f220000300800 */
[----:B------:R-:W-:-:S01]  /*bd90*/  FADD R151, R50, R151 ;  /* 0x0000009732977221 */ /* 0x000fc20000000000 */
[----:B------:R-:W-:-:S04]  /*bda0*/  FADD R150, R51, R150 ;  /* 0x0000009633967221 */ /* 0x000fc80000000000 */
[----:B------:R0:W-:Y:S01]  /*bdb0*/  STL [R1+0x2bc], R151 ;  /* 0x0002bc9701007387 */ /* 0x0001e20000100800 */
[----:B--2---:R-:W-:-:S03]  /*bdc0*/  FADD R149, R52, R149 ;  /* 0x0000009534957221 */ /* 0x004fc60000000000 */
[----:B------:R1:W-:Y:S01]  /*bdd0*/  STL [R1+0x2c0], R150 ;  /* 0x0002c09601007387 */ /* 0x0003e20000100800 */
[----:B---3--:R-:W-:-:S03]  /*bde0*/  FADD R148, R53, R148 ;  /* 0x0000009435947221 */ /* 0x008fc60000000000 */
[----:B------:R2:W-:Y:S01]  /*bdf0*/  STL [R1+0x2c4], R149 ;  /* 0x0002c49501007387 */ /* 0x0005e20000100800 */
[----:B----4-:R-:W-:-:S03]  /*be00*/  FADD R147, R54, R147 ;  /* 0x0000009336937221 */ /* 0x010fc60000000000 */
        /* <DEDUP_REMOVED lines=198> */
[----:B------:R-:W-:Y:S01]  /*ca70*/  STL [R1+0x3cc], R151 ;  /* 0x0003cc9701007387 */ /* 0x000fe20000100800 */
[----:B--2---:R-:W-:-:S03]  /*ca80*/  FADD R149, R120, R149 ;  /* 0x0000009578957221 */ /* 0x004fc60000000000 */
[----:B------:R-:W-:Y:S01]  /*ca90*/  STL [R1+0x3d0], R150 ;  /* 0x0003d09601007387 */ /* 0x000fe20000100800 */
[----:B---3--:R-:W-:-:S03]  /*caa0*/  FADD R148, R121, R148 ;  /* 0x0000009479947221 */ /* 0x008fc60000000000 */
[----:B------:R-:W-:Y:S01]  /*cab0*/  STL [R1+0x3d4], R149 ;  /* 0x0003d49501007387 */ /* 0x000fe20000100800 */
[----:B----4-:R-:W-:-:S03]  /*cac0*/  FADD R147, R122, R147 ;  /* 0x000000937a937221 */ /* 0x010fc60000000000 */
[----:B------:R-:W-:Y:S01]  /*cad0*/  STL [R1+0x3d8], R148 ;  /* 0x0003d89401007387 */ /* 0x000fe20000100800 */
[----:B------:R-:W-:-:S03]  /*cae0*/  FADD R146, R123, R146 ;  /* 0x000000927b927221 */ /* 0x000fc60000000000 */
        /* <DEDUP_REMOVED lines=18> */
[----:B------:R-:W-:Y:S04]  /*cc10*/  STL [R1+0x400], R138 ;  /* 0x0004008a01007387 */ /* 0x000fe80000100800 */
[----:B------:R0:W-:Y:S04]  /*cc20*/  STL [R1+0x404], R137 ;  /* 0x0004048901007387 */ /* 0x0001e80000100800 */
[----:B0-----:R-:W2:Y:S01]  /*cc30*/  LDL.LU R137, [R1+0x410] ;  /* 0x0004100001897983 */ /* 0x001ea20000300800 */
[----:B------:R-:W-:-:S01]  /*cc40*/  FADD R2, R133, R2 ;  /* 0x0000000285027221 */ /* 0x000fc20000000000 */
[----:B------:R-:W-:-:S02]  /*cc50*/  FADD R0, R134, R0 ;  /* 0x0000000086007221 */ /* 0x000fc40000000000 */
[----:B------:R-:W3:Y:S04]  /*cc60*/  LDL.LU R138, [R1+0x414] ;  /* 0x00041400018a7983 */ /* 0x000ee80000300800 */
[----:B------:R-:W-:Y:S04]  /*cc70*/  STL [R1+0x408], R2 ;  /* 0x0004080201007387 */ /* 0x000fe80000100800 */
[----:B------:R-:W4:Y:S04]  /*cc80*/  LDL.LU R139, [R1+0x418] ;  /* 0x00041800018b7983 */ /* 0x000f280000300800 */
[----:B------:R0:W-:Y:S04]  /*cc90*/  STL [R1+0x40c], R0 ;  /* 0x00040c0001007387 */ /* 0x0001e80000100800 */
        /* <DEDUP_REMOVED lines=13> */
[----:B------:R-:W4:Y:S01]  /*cd70*/  LDL.LU R2, [R1+0x450] ;  /* 0x0004500001027983 */ /* 0x000f220000300800 */
[----:B--2---:R-:W-:-:S05]  /*cd80*/  FADD R137, R135, R137 ;  /* 0x0000008987897221 */ /* 0x004fca0000000000 */
[----:B------:R0:W-:Y:S04]  /*cd90*/  STL [R1+0x410], R137 ;  /* 0x0004108901007387 */ /* 0x0001e80000100800 */
[----:B0-----:R-:W4:Y:S01]  /*cda0*/  LDL.LU R137, [R1+0x4b0] ;  /* 0x0004b00001897983 */ /* 0x001f220000300800 */
[----:B---3--:R-:W-:-:S05]  /*cdb0*/  FADD R138, R136, R138 ;  /* 0x0000008a888a7221 */ /* 0x008fca0000000000 */
[----:B------:R0:W-:Y:S04]  /*cdc0*/  STL [R1+0x414], R138 ;  /* 0x0004148a01007387 */ /* 0x0001e80000100800 */
[----:B0-----:R-:W2:Y:S01]  /*cdd0*/  LDL.LU R138, [R1+0x4ac] ;  /* 0x0004ac00018a7983 */ /* 0x001ea20000300800 */
[----:B----4-:R-:W-:-:S05]  /*cde0*/  FADD R139, R137, R139 ;  /* 0x0000008b898b7221 */ /* 0x010fca0000000000 */
[----:B------:R0:W-:Y:S04]  /*cdf0*/  STL [R1+0x418], R139 ;  /* 0x0004188b01007387 */ /* 0x0001e80000100800 */
[----:B0-----:R-:W3:Y:S01]  /*ce00*/  LDL.LU R139, [R1+0x4a8] ;  /* 0x0004a800018b7983 */ /* 0x001ee20000300800 */
[----:B--2---:R-:W-:-:S05]  /*ce10*/  FADD R140, R138, R140 ;  /* 0x0000008c8a8c7221 */ /* 0x004fca0000000000 */
[----:B------:R0:W-:Y:S04]  /*ce20*/  STL [R1+0x41c], R140 ;  /* 0x00041c8c01007387 */ /* 0x0001e80000100800 */
[----:B0-----:R-:W2:Y:S01]  /*ce30*/  LDL.LU R140, [R1+0x4a4] ;  /* 0x0004a400018c7983 */ /* 0x001ea20000300800 */
[----:B---3--:R-:W-:-:S05]  /*ce40*/  FADD R141, R139, R141 ;  /* 0x0000008d8b8d7221 */ /* 0x008fca0000000000 */
        /* <DEDUP_REMOVED lines=34> */
[----:B0-----:R0:W5:Y:S01]  /*d070*/  LDL.LU R0, [R1+0x474] ;  /* 0x0004740001007983 */ /* 0x0011620000300800 */
[----:B------:R-:W-:Y:S01]  /*d080*/  UMOV UR6, URZ ;  /* 0x0000003f00067c82 */ /* 0x000fe20008000000 */
[----:B---3--:R-:W-:-:S05]  /*d090*/  FADD R2, R2, R151 ;  /* 0x0000009702027221 */ /* 0x008fca0000000000 */
[----:B------:R0:W-:Y:S02]  /*d0a0*/  STL [R1+0x450], R2 ;  /* 0x0004500201007387 */ /* 0x0001e40000100800 */
.L_x_28:
[----:B------:R-:W-:Y:S05]  /*d0b0*/  @!P1 BRA `(.L_x_29) ;  /* 0x0000000000049947 */ /* 0x000fea0003800000 */
[----:B------:R-:W-:Y:S01]  /*d0c0*/  BPT.TRAP 0x1 ;  /* 0x000000040000795c */ /* 0x000fe20000300000 */
.L_x_29:
[----:B0-----:R-:W2:Y:S04]  /*d0d0*/  LDL R2, [R1+0x454] ;  /* 0x0004540001027983 */ /* 0x001ea80000100800 */
[----:B-----5:R0:W-:Y:S04]  /*d0e0*/  STL [R1+0x474], R0 ;  /* 0x0004740001007387 */ /* 0x0201e80000100800 */
[----:B0-----:R-:W3:Y:S01]  /*d0f0*/  LDL R0, [R1+0x458] ;  /* 0x0004580001007983 */ /* 0x001ee20000100800 */
[----:B--2---:R-:W-:Y:S01]  /*d100*/  ISETP.NE.AND P0, PT, R2, RZ, PT ;  /* 0x000000ff0200720c */ /* 0x004fe20003f05270 */
[----:B------:R-:W-:-:S12]  /*d110*/  IMAD.U32 R2, RZ, RZ, UR25 ;  /* 0x00000019ff027e24 */ /* 0x000fd8000f8e00ff */
[----:B------:R-:W-:-:S05]  /*d120*/  @P0 LEA R2, R2, UR11, 0x3 ;  /* 0x0000000b02020c11 */ /* 0x000fca000f8e18ff */
[----:B------:R-:W-:-:S05]  /*d130*/  @P0 VIADD R2, R2, 0x38 ;  /* 0x0000003802020836 */ /* 0x000fca0000000000 */
[----:B---3--:R-:W-:Y:S02]  /*d140*/  @P0 PRMT R2, R0, 0x654, R2 ;  /* 0x0000065400020816 */ /* 0x008fe40000000002 */
[----:B------:R0:W5:Y:S01]  /*d150*/  LDL.LU R0, [R1+0x474] ;  /* 0x0004740001007983 */ /* 0x0001620000300800 */
[----:B------:R-:W-:Y:S01]  /*d160*/  UISETP.GT.U32.AND UP0, UPT, UR13, 0x1, UPT ;  /* 0x000000010d00788c */ /* 0x000fe2000bf04070 */
[----:B------:R0:W-:Y:S05]  /*d170*/  @P0 SYNCS.ARRIVE.TRANS64.RED.A1T0 RZ, [R2+URZ], RZ ;  /* 0x000000ff02ff09a7 */ /* 0x0001ea000810043f */
[----:B------:R-:W-:-:S13]  /*d180*/  PLOP3.LUT P0, PT, PT, PT, UP0, 0x80, 0x0 ;  /* 0x000000000000781c */ /* 0x000fda0003f0f008 */
[----:B0-----:R-:W-:Y:S05]  /*d190*/  @P0 BRA `(.L_x_30) ;  /* 0x0000000000040947 */ /* 0x001fea0003800000 */
[----:B------:R-:W-:Y:S01]  /*d1a0*/  BPT.TRAP 0x1 ;  /* 0x000000040000795c */ /* 0x000fe20000300000 */
.L_x_30:
[----:B------:R-:W-:Y:S02]  /*d1b0*/  UISETP.GT.AND UP2, UPT, UR24, 0x1, UPT ;  /* 0x000000011800788c */ /* 0x000fe4000bf44270 */
[----:B------:R-:W-:Y:S02]  /*d1c0*/  UIADD3 UR23, UR23, 0x1, URZ ;  /* 0x0000000117177890 */ /* 0x000fe4000fffe03f */
[----:B------:R-:W-:Y:S02]  /*d1d0*/  UIADD3 UR25, UR25, 0x1, URZ ;  /* 0x0000000119197890 */ /* 0x000fe4000fffe03f */
[----:B------:R-:W-:Y:S01]  /*d1e0*/  PLOP3.LUT P0, PT, PT, PT, UP2, 0x80, 0x0 ;  /* 0x000000000000781c */ /* 0x000fe20003f0f028 */
[----:B------:R-:W-:Y:S02]  /*d1f0*/  UISETP.NE.AND UP0, UPT, UR23, 0x7, UPT ;  /* 0x000000071700788c */ /* 0x000fe4000bf05270 */
[----:B------:R-:W-:Y:S02]  /*d200*/  UISETP.NE.AND UP1, UPT, UR25, 0x7, UPT ;  /* 0x000000071900788c */ /* 0x000fe4000bf25270 */
[----:B------:R-:W-:-:S02]  /*d210*/  USEL UR8, URZ, 0x1, UP0 ;  /* 0x000000013f087887 */ /* 0x000fc40008000000 */
[----:B------:R-:W-:Y:S02]  /*d220*/  UIADD3 UR24, UR24, -0x1, URZ ;  /* 0xffffffff18187890 */ /* 0x000fe4000fffe03f */
[----:B------:R-:W-:Y:S02]  /*d230*/  USEL UR23, UR23, URZ, UP0 ;  /* 0x0000003f17177287 */ /* 0x000fe40008000000 */
[----:B-----5:R-:W-:Y:S01]  /*d240*/  LOP3.LUT R0, R0, UR8, RZ, 0x3c, !PT ;  /* 0x0000000800007c12 */ /* 0x020fe2000f8e3cff */
[----:B------:R-:W-:Y:S01]  /*d250*/  USEL UR25, UR25, URZ, UP1 ;  /* 0x0000003f19197287 */ /* 0x000fe20008800000 */
[----:B------:R-:W-:Y:S01]  /*d260*/  UMOV UR8, 0x1 ;  /* 0x0000000100087882 */ /* 0x000fe20000000000 */
[----:B------:R-:W-:Y:S10]  /*d270*/  @P0 BRA `(.L_x_31) ;  /* 0xffffff9c00a40947 */ /* 0x000ff4000383ffff */
.L_x_23:
[----:B------:R-:W-:-:S04]  /*d280*/  UISETP.NE.AND UP0, UPT, UR6, URZ, UPT ;  /* 0x0000003f0600728c */ /* 0x000fc8000bf05270 */
[----:B------:R-:W-:-:S06]  /*d290*/  USEL UR6, URZ, 0x1, !UP0 ;  /* 0x000000013f067887 */ /* 0x000fcc000c000000 */
[----:B------:R-:W-:-:S13]  /*d2a0*/  ISETP.NE.AND P0, PT, RZ, UR6, PT ;  /* 0x00000006ff007c0c */ /* 0x000fda000bf05270 */
[----:B------:R-:W-:Y:S05]  /*d2b0*/  @!P0 BRA `(.L_x_32) ;  /* 0x0000003800108947 */ /* 0x000fea0003800000 */
[----:B------:R0:W-:Y:S04]  /*d2c0*/  STL [R1+0x624], R43 ;  /* 0x0006242b01007387 */ /* 0x0001e80000100800 */
[----:B0-----:R-:W2:Y:S04]  /*d2d0*/  LDL.LU R43, [R1] ;  /* 0x00000000012b7983 */ /* 0x001ea80000300800 */
[----:B------:R0:W-:Y:S04]  /*d2e0*/  STL [R1+0x620], R44 ;  /* 0x0006202c01007387 */ /* 0x0001e80000100800 */
[----:B0-----:R-:W3:Y:S04]  /*d2f0*/  LDL.LU R44, [R1+0x4] ;  /* 0x00000400012c7983 */ /* 0x001ee80000300800 */
[----:B------:R0:W-:Y:S04]  /*d300*/  STL [R1+0x61c], R45 ;  /* 0x00061c2d01007387 */ /* 0x0001e80000100800 */
[----:B0-----:R-:W4:Y:S04]  /*d310*/  LDL.LU R45, [R1+0x8] ;  /* 0x00000800012d7983 */ /* 0x001f280000300800 */
[----:B------:R0:W-:Y:S04]  /*d320*/  STL [R1+0x618], R46 ;  /* 0x0006182e01007387 */ /* 0x0001e80000100800 */
[----:B0-----:R-:W5:Y:S04]  /*d330*/  LDL.LU R46, [R1+0xc] ;  /* 0x00000c00012e7983 */ /* 0x001f680000300800 */
        /* <DEDUP_REMOVED lines=138> */
[----:B------:R-:W5:Y:S04]  /*dbe0*/  LDL.LU R0, [R1+0x1b0] ;  /* 0x0001b00001007983 */ /* 0x000f680000300800 */
[----:B------:R-:W5:Y:S04]  /*dbf0*/  LDL.LU R2, [R1+0x204] ;  /* 0x0002040001027983 */ /* 0x000f680000300800 */
        /* <DEDUP_REMOVED lines=67> */
[----:B0-----:R-:W5:Y:S01]  /*e030*/  LDL.LU R149, [R1+0x12c] ;  /* 0x00012c0001957983 */ /* 0x001f620000300800 */
[----:B--2---:R-:W-:-:S03]  /*e040*/  FADD R3, R43, R3 ;  /* 0x000000032b037221 */ /* 0x004fc60000000000 */
[----:B------:R0:W-:Y:S01]  /*e050*/  STL [R1+0x478], R150 ;  /* 0x0004789601007387 */ /* 0x0001e20000100800 */
[----:B---3--:R-:W-:Y:S01]  /*e060*/  FADD R4, R44, R4 ;  /* 0x000000042c047221 */ /* 0x008fe20000000000 */
[----:B----4-:R-:W-:Y:S01]  /*e070*/  FADD R5, R45, R5 ;  /* 0x000000052d057221 */ /* 0x010fe20000000000 */
[----:B-----5:R-:W-:Y:S01]  /*e080*/  FADD R6, R46, R6 ;  /* 0x000000062e067221 */ /* 0x020fe20000000000 */
[----:B------:R-:W-:Y:S01]  /*e090*/  FADD R7, R47, R7 ;  /* 0x000000072f077221 */ /* 0x000fe20000000000 */
[----:B0-----:R-:W2:Y:S04]  /*e0a0*/  LDL.LU R150, [R1+0x128] ;  /* 0x0001280001967983 */ /* 0x001ea80000300800 */
[----:B------:R0:W-:Y:S01]  /*e0b0*/  STL [R1+0x474], R151 ;  /* 0x0004749701007387 */ /* 0x0001e20000100800 */
[----:B------:R-:W-:Y:S01]  /*e0c0*/  FADD R8, R48, R8 ;  /* 0x0000000830087221 */ /* 0x000fe20000000000 */
[----:B------:R-:W-:Y:S01]  /*e0d0*/  FADD R9, R49, R9 ;  /* 0x0000000931097221 */ /* 0x000fe20000000000 */
[----:B------:R-:W-:Y:S01]  /*e0e0*/  FADD R10, R50, R10 ;  /* 0x0000000a320a7221 */ /* 0x000fe20000000000 */
[----:B0-----:R-:W3:Y:S04]  /*e0f0*/  LDL.LU R151, [R1+0x124] ;  /* 0x0001240001977983 */ /* 0x001ee80000300800 */
[----:B------:R-:W4:Y:S04]  /*e100*/  LDL.LU R43, [R1+0x624] ;  /* 0x00062400012b7983 */ /* 0x000f280000300800 */
[----:B------:R-:W5:Y:S04]  /*e110*/  LDL.LU R44, [R1+0x620] ;  /* 0x00062000012c7983 */ /* 0x000f680000300800 */
[----:B------:R-:W4:Y:S04]  /*e120*/  LDL.LU R45, [R1+0x61c] ;  /* 0x00061c00012d7983 */ /* 0x000f280000300800 */
[----:B------:R-:W5:Y:S01]  /*e130*/  LDL.LU R46, [R1+0x618] ;  /* 0x00061800012e7983 */ /* 0x000f620000300800 */
[----:B------:R-:W-:-:S03]  /*e140*/  FADD R11, R51, R11 ;  /* 0x0000000b330b7221 */ /* 0x000fc60000000000 */
[----:B------:R-:W4:Y:S01]  /*e150*/  LDL.LU R47, [R1+0x614] ;  /* 0x00061400012f7983 */ /* 0x000f220000300800 */
[----:B------:R-:W-:-:S03]  /*e160*/  FADD R12, R52, R12 ;  /* 0x0000000c340c7221 */ /* 0x000fc60000000000 */
        /* <DEDUP_REMOVED lines=132> */
[----:B------:R-:W5:Y:S04]  /*e9b0*/  LDL.LU R114, [R1+0x508] ;  /* 0x0005080001727983 */ /* 0x000f680000300800 */
[----:B------:R-:W5:Y:S01]  /*e9c0*/  LDL.LU R115, [R1+0x504] ;  /* 0x0005040001737983 */ /* 0x000f620000300800 */
[----:B------:R-:W-:Y:S01]  /*e9d0*/  FADD R206, R149, R206 ;  /* 0x000000ce95ce7221 */ /* 0x000fe20000000000 */
[----:B------:R-:W-:Y:S01]  /*e9e0*/  FADD R237, R118, R237 ;  /* 0x000000ed76ed7221 */ /* 0x000fe20000000000 */
[----:B------:R-:W-:Y:S01]  /*e9f0*/  FADD R236, R119, R236 ;  /* 0x000000ec77ec7221 */ /* 0x000fe20000000000 */
[----:B------:R0:W-:Y:S01]  /*ea00*/  STL [R1+0x200], R116 ;  /* 0x0002007401007387 */ /* 0x0001e20000100800 */
[----:B------:R-:W-:Y:S01]  /*ea10*/  FADD R235, R120, R235 ;  /* 0x000000eb78eb7221 */ /* 0x000fe20000000000 */
        /* <DEDUP_REMOVED lines=8> */
[----:B0-----:R-:W4:Y:S01]  /*eaa0*/  LDL.LU R116, [R1+0x1b4] ;  /* 0x0001b40001747983 */ /* 0x001f220000300800 */
[----:B------:R-:W-:Y:S01]  /*eab0*/  FADD R226, R129, R226 ;  /* 0x000000e281e27221 */ /* 0x000fe20000000000 */
[----:B------:R-:W-:Y:S01]  /*eac0*/  FADD R225, R130, R225 ;  /* 0x000000e182e17221 */ /* 0x000fe20000000000 */
[----:B------:R-:W-:Y:S01]  /*ead0*/  FADD R224, R131, R224 ;  /* 0x000000e083e07221 */ /* 0x000fe20000000000 */
[----:B------:R-:W4:Y:S01]  /*eae0*/  LDL.LU R148, [R1+0x208] ;  /* 0x0002080001947983 */ /* 0x000f220000300800 */
[----:B------:R-:W-:Y:S01]  /*eaf0*/  FADD R223, R132, R223 ;  /* 0x000000df84df7221 */ /* 0x000fe20000000000 */
[----:B------:R-:W-:Y:S01]  /*eb00*/  FADD R216, R139, R216 ;  /* 0x000000d88bd87221 */ /* 0x000fe20000000000 */
[----:B------:R-:W-:Y:S01]  /*eb10*/  FADD R222, R133, R222 ;  /* 0x000000de85de7221 */ /* 0x000fe20000000000 */
        /* <DEDUP_REMOVED lines=8> */
[----:B------:R-:W5:Y:S01]  /*eba0*/  LDL.LU R149, [R1+0x20c] ;  /* 0x00020c0001957983 */ /* 0x000f620000300800 */
[----:B------:R-:W-:Y:S01]  /*ebb0*/  FADD R212, R143, R212 ;  /* 0x000000d48fd47221 */ /* 0x000fe20000000000 */
[----:B------:R-:W-:Y:S01]  /*ebc0*/  FADD R218, R137, R218 ;  /* 0x000000da89da7221 */ /* 0x000fe20000000000 */
[----:B------:R-:W-:Y:S01]  /*ebd0*/  FADD R211, R144, R211 ;  /* 0x000000d390d37221 */ /* 0x000fe20000000000 */
[----:B------:R-:W5:Y:S01]  /*ebe0*/  LDL.LU R118, [R1+0x1bc] ;  /* 0x0001bc0001767983 */ /* 0x000f620000300800 */
[----:B------:R-:W-:Y:S01]  /*ebf0*/  FADD R217, R138, R217 ;  /* 0x000000d98ad97221 */ /* 0x000fe20000000000 */
[----:B------:R-:W-:Y:S01]  /*ec00*/  FADD R210, R145, R210 ;  /* 0x000000d291d27221 */ /* 0x000fe20000000000 */
[----:B---3--:R-:W-:Y:S01]  /*ec10*/  FADD R204, R151, R204 ;  /* 0x000000cc97cc7221 */ /* 0x008fe20000000000 */
[----:B------:R-:W3:Y:S01]  /*ec20*/  LDL.LU R0, [R1+0x210] ;  /* 0x0002100001007983 */ /* 0x000ee20000300800 */
[----:B------:R-:W-:Y:S01]  /*ec30*/  FADD R209, R146, R209 ;  /* 0x000000d192d17221 */ /* 0x000fe20000000000 */
[----:B--2---:R-:W-:Y:S01]  /*ec40*/  FADD R205, R150, R205 ;  /* 0x000000cd96cd7221 */ /* 0x004fe20000000000 */
[----:B------:R-:W-:Y:S01]  /*ec50*/  FADD R208, R147, R208 ;  /* 0x000000d093d07221 */ /* 0x000fe20000000000 */
[----:B------:R-:W2:Y:S04]  /*ec60*/  LDL.LU R119, [R1+0x1c0] ;  /* 0x0001c00001777983 */ /* 0x000ea80000300800 */
[----:B0-----:R-:W2:Y:S04]  /*ec70*/  LDL.LU R2, [R1+0x214] ;  /* 0x0002140001027983 */ /* 0x001ea80000300800 */
        /* <DEDUP_REMOVED lines=29> */
[----:B------:R-:W2:Y:S01]  /*ee50*/  LDL.LU R147, [R1+0x250] ;  /* 0x0002500001937983 */ /* 0x000ea20000300800 */
[----:B----4-:R-:W-:-:S03]  /*ee60*/  FADD R148, R116, R148 ;  /* 0x0000009474947221 */ /* 0x010fc60000000000 */
[----:B------:R-:W4:Y:S04]  /*ee70*/  LDL.LU R116, [R1+0x500] ;  /* 0x0005000001747983 */ /* 0x000f280000300800 */
[----:B------:R0:W-:Y:S01]  /*ee80*/  STL [R1+0x208], R148 ;  /* 0x0002089401007387 */ /* 0x0001e20000100800 */
[----:B-----5:R-:W-:-:S03]  /*ee90*/  FADD R149, R117, R149 ;  /* 0x0000009575957221 */ /* 0x020fc60000000000 */
[----:B0-----:R-:W5:Y:S04]  /*eea0*/  LDL.LU R148, [R1+0x254] ;  /* 0x0002540001947983 */ /* 0x001f680000300800 */
[----:B------:R-:W4:Y:S04]  /*eeb0*/  LDL.LU R117, [R1+0x4fc] ;  /* 0x0004fc0001757983 */ /* 0x000f280000300800 */
[----:B------:R0:W-:Y:S04]  /*eec0*/  STL [R1+0x20c], R149 ;  /* 0x00020c9501007387 */ /* 0x0001e80000100800 */
[----:B0-----:R-:W4:Y:S01]  /*eed0*/  LDL.LU R149, [R1+0x258] ;  /* 0x0002580001957983 */ /* 0x001f220000300800 */
[----:B---3--:R-:W-:Y:S01]  /*eee0*/  FADD R0, R118, R0 ;  /* 0x0000000076007221 */ /* 0x008fe20000000000 */
[----:B--2---:R-:W-:-:S02]  /*eef0*/  FADD R2, R119, R2 ;  /* 0x0000000277027221 */ /* 0x004fc40000000000 */
[----:B------:R-:W2:Y:S01]  /*ef00*/  LDL.LU R118, [R1+0x4f8] ;  /* 0x0004f80001767983 */ /* 0x000ea20000300800 */
[----:B------:R-:W-:-:S03]  /*ef10*/  FADD R121, R120, R121 ;  /* 0x0000007978797221 */ /* 0x000fc60000000000 */
[----:B------:R0:W-:Y:S01]  /*ef20*/  STL [R1+0x210], R0 ;  /* 0x0002100001007387 */ /* 0x0001e20000100800 */
[----:B------:R-:W-:-:S03]  /*ef30*/  FADD R123, R122, R123 ;  /* 0x0000007b7a7b7221 */ /* 0x000fc60000000000 */
[----:B0-----:R-:W3:Y:S04]  /*ef40*/  LDL.LU R0, [R1+0x25c] ;  /* 0x00025c0001007983 */ /* 0x001ee80000300800 */
[----:B------:R-:W2:Y:S04]  /*ef50*/  LDL.LU R119, [R1+0x4f4] ;  /* 0x0004f40001777983 */ /* 0x000ea80000300800 */
[----:B------:R0:W-:Y:S01]  /*ef60*/  STL [R1+0x214], R2 ;  /* 0x0002140201007387 */ /* 0x0001e20000100800 */
[----:B------:R-:W-:Y:S01]  /*ef70*/  FADD R125, R124, R125 ;  /* 0x0000007d7c7d7221 */ /* 0x000fe20000000000 */
[----:B------:R-:W-:-:S02]  /*ef80*/  FADD R127, R126, R127 ;  /* 0x0000007f7e7f7221 */ /* 0x000fc40000000000 */
[----:B0-----:R-:W2:Y:S04]  /*ef90*/  LDL.LU R2, [R1+0x260] ;  /* 0x0002600001027983 */ /* 0x001ea80000300800 */
[----:B------:R-:W2:Y:S04]  /*efa0*/  LDL.LU R120, [R1+0x4f0] ;  /* 0x0004f00001787983 */ /* 0x000ea80000300800 */
[----:B------:R0:W-:Y:S01]  /*efb0*/  STL [R1+0x218], R121 ;  /* 0x0002187901007387 */ /* 0x0001e20000100800 */
[----:B------:R-:W-:-:S03]  /*efc0*/  FADD R129, R128, R129 ;  /* 0x0000008180817221 */ /* 0x000fc60000000000 */
        /* <DEDUP_REMOVED lines=42> */
[----:B------:R0:W-:Y:S04]  /*f270*/  STL [R1+0x244], R144 ;  /* 0x0002449001007387 */ /* 0x0001e80000100800 */
[----:B0-----:R-:W2:Y:S04]  /*f280*/  LDL.LU R144, [R1+0x278] ;  /* 0x0002780001907983 */ /* 0x001ea80000300800 */
[----:B------:R-:W2:Y:S04]  /*f290*/  LDL.LU R138, [R1+0x4a8] ;  /* 0x0004a800018a7983 */ /* 0x000ea80000300800 */
[----:B------:R0:W-:Y:S04]  /*f2a0*/  STL [R1+0x248], R145 ;  /* 0x0002489101007387 */ /* 0x0001e80000100800 */
[----:B0-----:R-:W2:Y:S04]  /*f2b0*/  LDL.LU R145, [R1+0x27c] ;  /* 0x00027c0001917983 */ /* 0x001ea80000300800 */
[----:B------:R0:W-:Y:S01]  /*f2c0*/  STL [R1+0x24c], R146 ;  /* 0x00024c9201007387 */ /* 0x0001e20000100800 */
[----:B-----5:R-:W-:-:S03]  /*f2d0*/  FADD R148, R24, R148 ;  /* 0x0000009418947221 */ /* 0x020fc60000000000 */
[----:B0-----:R-:W5:Y:S04]  /*f2e0*/  LDL.LU R146, [R1+0x280] ;  /* 0x0002800001927983 */ /* 0x001f680000300800 */
[----:B------:R0:W-:Y:S04]  /*f2f0*/  STL [R1+0x250], R147 ;  /* 0x0002509301007387 */ /* 0x0001e80000100800 */
[----:B0-----:R-:W5:Y:S01]  /*f300*/  LDL.LU R147, [R1+0x284] ;  /* 0x0002840001937983 */ /* 0x001f620000300800 */
[----:B----4-:R-:W-:-:S03]  /*f310*/  FADD R149, R25, R149 ;  /* 0x0000009519957221 */ /* 0x010fc60000000000 */
[----:B------:R0:W-:Y:S04]  /*f320*/  STL [R1+0x254], R148 ;  /* 0x0002549401007387 */ /* 0x0001e80000100800 */
[----:B0-----:R-:W4:Y:S04]  /*f330*/  LDL.LU R148, [R1+0x288] ;  /* 0x0002880001947983 */ /* 0x001f280000300800 */
[----:B------:R0:W-:Y:S04]  /*f340*/  STL [R1+0x258], R149 ;  /* 0x0002589501007387 */ /* 0x0001e80000100800 */
[----:B0-----:R-:W4:Y:S04]  /*f350*/  LDL.LU R149, [R1+0x28c] ;  /* 0x00028c0001957983 */ /* 0x001f280000300800 */
[----:B------:R-:W4:Y:S01]  /*f360*/  LDL.LU R150, [R1+0x290] ;  /* 0x0002900001967983 */ /* 0x000f220000300800 */
[----:B---3--:R-:W-:-:S03]  /*f370*/  FADD R0, R26, R0 ;  /* 0x000000001a007221 */ /* 0x008fc60000000000 */
[----:B------:R-:W3:Y:S01]  /*f380*/  LDL.LU R151, [R1+0x294] ;  /* 0x0002940001977983 */ /* 0x000ee20000300800 */
[----:B--2---:R-:W-:-:S03]  /*f390*/  FADD R2, R27, R2 ;  /* 0x000000021b027221 */ /* 0x004fc60000000000 */
[----:B------:R0:W-:Y:S04]  /*f3a0*/  STL [R1+0x25c], R0 ;  /* 0x00025c0001007387 */ /* 0x0001e80000100800 */
[----:B------:R-:W2:Y:S04]  /*f3b0*/  LDL.LU R27, [R1+0x2c8] ;  /* 0x0002c800011b7983 */ /* 0x000ea80000300800 */
[----:B------:R-:W2:Y:S04]  /*f3c0*/  LDL.LU R26, [R1+0x2cc] ;  /* 0x0002cc00011a7983 */ /* 0x000ea80000300800 */
[----:B------:R1:W-:Y:S04]  /*f3d0*/  STL [R1+0x260], R2 ;  /* 0x0002600201007387 */ /* 0x0003e80000100800 */
[----:B------:R-:W2:Y:S04]  /*f3e0*/  LDL.LU R25, [R1+0x2d0] ;  /* 0x0002d00001197983 */ /* 0x000ea80000300800 */
[----:B------:R-:W2:Y:S04]  /*f3f0*/  LDL.LU R24, [R1+0x2d4] ;  /* 0x0002d40001187983 */ /* 0x000ea80000300800 */
[----:B0-----:R-:W2:Y:S04]  /*f400*/  LDL.LU R0, [R1+0x2d8] ;  /* 0x0002d80001007983 */ /* 0x001ea80000300800 */
[----:B-1----:R-:W2:Y:S01]  /*f410*/  LDL.LU R2, [R1+0x2dc] ;  /* 0x0002dc0001027983 */ /* 0x002ea20000300800 */
[----:B------:R-:W-:-:S05]  /*f420*/  FADD R139, R28, R139 ;  /* 0x0000008b1c8b7221 */ /* 0x000fca0000000000 */
[----:B------:R0:W-:Y:S04]  /*f430*/  STL [R1+0x264], R139 ;  /* 0x0002648b01007387 */ /* 0x0001e80000100800 */
[----:B0-----:R-:W2:Y:S01]  /*f440*/  LDL.LU R139, [R1+0x4a4] ;  /* 0x0004a400018b7983 */ /* 0x001ea20000300800 */
[----:B------:R-:W-:-:S03]  /*f450*/  FADD R140, R29, R140 ;  /* 0x0000008c1d8c7221 */ /* 0x000fc60000000000 */
[----:B------:R-:W2:Y:S04]  /*f460*/  LDL.LU R28, [R1+0x2c4] ;  /* 0x0002c400011c7983 */ /* 0x000ea80000300800 */
        /* <DEDUP_REMOVED lines=20> */
[----:B------:R0:W-:Y:S01]  /*f5b0*/  STL [R1+0x27c], R145 ;  /* 0x00027c9101007387 */ /* 0x0001e20000100800 */
[----:B-----5:R-:W-:-:S03]  /*f5c0*/  FADD R146, R35, R146 ;  /* 0x0000009223927221 */ /* 0x020fc60000000000 */
[----:B0-----:R-:W5:Y:S04]  /*f5d0*/  LDL.LU R145, [R1+0x48c] ;  /* 0x00048c0001917983 */ /* 0x001f680000300800 */
[----:B------:R-:W5:Y:S04]  /*f5e0*/  LDL.LU R34, [R1+0x2ac] ;  /* 0x0002ac0001227983 */ /* 0x000f680000300800 */
[----:B------:R0:W-:Y:S01]  /*f5f0*/  STL [R1+0x280], R146 ;  /* 0x0002809201007387 */ /* 0x0001e20000100800 */
[----:B------:R-:W-:-:S03]  /*f600*/  FADD R147, R36, R147 ;  /* 0x0000009324937221 */ /* 0x000fc60000000000 */
[----:B0-----:R-:W5:Y:S04]  /*f610*/  LDL.LU R146, [R1+0x488] ;  /* 0x0004880001927983 */ /* 0x001f680000300800 */
[----:B------:R-:W5:Y:S01]  /*f620*/  LDL.LU R35, [R1+0x2a8] ;  /* 0x0002a80001237983 */ /* 0x000f620000300800 */
[----:B----4-:R-:W-:-:S03]  /*f630*/  FADD R148, R37, R148 ;  /* 0x0000009425947221 */ /* 0x010fc60000000000 */
[----:B------:R0:W-:Y:S04]  /*f640*/  STL [R1+0x284], R147 ;  /* 0x0002849301007387 */ /* 0x0001e80000100800 */
[----:B0-----:R-:W4:Y:S01]  /*f650*/  LDL.LU R147, [R1+0x484] ;  /* 0x0004840001937983 */ /* 0x001f220000300800 */
[----:B------:R-:W-:-:S03]  /*f660*/  FADD R149, R38, R149 ;  /* 0x0000009526957221 */ /* 0x000fc60000000000 */
[----:B------:R-:W4:Y:S01]  /*f670*/  LDL.LU R36, [R1+0x2a4] ;  /* 0x0002a40001247983 */ /* 0x000f220000300800 */
[----:B------:R-:W-:-:S03]  /*f680*/  FADD R150, R39, R150 ;  /* 0x0000009627967221 */ /* 0x000fc60000000000 */
[----:B------:R0:W-:Y:S04]  /*f690*/  STL [R1+0x288], R148 ;  /* 0x0002889401007387 */ /* 0x0001e80000100800 */
[----:B0-----:R-:W4:Y:S04]  /*f6a0*/  LDL.LU R148, [R1+0x480] ;  /* 0x0004800001947983 */ /* 0x001f280000300800 */
[----:B------:R-:W4:Y:S04]  /*f6b0*/  LDL.LU R37, [R1+0x2a0] ;  /* 0x0002a00001257983 */ /* 0x000f280000300800 */
[----:B------:R0:W-:Y:S04]  /*f6c0*/  STL [R1+0x28c], R149 ;  /* 0x00028c9501007387 */ /* 0x0001e80000100800 */
[----:B0-----:R-:W4:Y:S04]  /*f6d0*/  LDL.LU R149, [R1+0x47c] ;  /* 0x00047c0001957983 */ /* 0x001f280000300800 */
[----:B------:R-:W4:Y:S04]  /*f6e0*/  LDL.LU R38, [R1+0x29c] ;  /* 0x00029c0001267983 */ /* 0x000f280000300800 */
[----:B------:R0:W-:Y:S04]  /*f6f0*/  STL [R1+0x290], R150 ;  /* 0x0002909601007387 */ /* 0x0001e80000100800 */
[----:B0-----:R-:W4:Y:S04]  /*f700*/  LDL.LU R150, [R1+0x478] ;  /* 0x0004780001967983 */ /* 0x001f280000300800 */
[----:B------:R-:W4:Y:S01]  /*f710*/  LDL.LU R39, [R1+0x298] ;  /* 0x0002980001277983 */ /* 0x000f220000300800 */
[----:B---3--:R-:W-:-:S05]  /*f720*/  FADD R151, R40, R151 ;  /* 0x0000009728977221 */ /* 0x008fca0000000000 */
[----:B------:R0:W-:Y:S01]  /*f730*/  STL [R1+0x294], R151 ;  /* 0x0002949701007387 */ /* 0x0001e20000100800 */
[----:B--2---:R-:W-:-:S03]  /*f740*/  FADD R27, R53, R27 ;  /* 0x0000001b351b7221 */ /* 0x004fc60000000000 */
[----:B0-----:R-:W2:Y:S01]  /*f750*/  LDL.LU R151, [R1+0x474] ;  /* 0x0004740001977983 */ /* 0x001ea20000300800 */
        /* <DEDUP_REMOVED lines=11> */
[----:B-----5:R-:W-:Y:S01]  /*f810*/  FADD R34, R46, R34 ;  /* 0x000000222e227221 */ /* 0x020fe20000000000 */
[----:B------:R-:W-:Y:S01]  /*f820*/  FADD R35, R45, R35 ;  /* 0x000000232d237221 */ /* 0x000fe20000000000 */
[----:B----4-:R-:W-:Y:S01]  /*f830*/  FADD R36, R44, R36 ;  /* 0x000000242c247221 */ /* 0x010fe20000000000 */
[----:B------:R-:W-:Y:S01]  /*f840*/  FADD R37, R43, R37 ;  /* 0x000000252b257221 */ /* 0x000fe20000000000 */
[----:B------:R-:W-:Y:S01]  /*f850*/  FADD R38, R42, R38 ;  /* 0x000000262a267221 */ /* 0x000fe20000000000 */
[----:B------:R-:W-:-:S05]  /*f860*/  FADD R39, R41, R39 ;  /* 0x0000002729277221 */ /* 0x000fca0000000000 */
[----:B------:R0:W-:Y:S04]  /*f870*/  STL [R1+0x298], R39 ;  /* 0x0002982701007387 */ /* 0x0001e80000100800 */
        /* <DEDUP_REMOVED lines=14> */
[----:B------:R-:W2:Y:S04]  /*f960*/  LDL.LU R52, [R1+0x2e0] ;  /* 0x0002e00001347983 */ /* 0x000ea80000300800 */
[----:B------:R2:W-:Y:S04]  /*f970*/  STL [R1+0x2d4], R24 ;  /* 0x0002d41801007387 */ /* 0x0005e80000100800 */
[----:B------:R-:W2:Y:S04]  /*f980*/  LDL.LU R51, [R1+0x2e4] ;  /* 0x0002e40001337983 */ /* 0x000ea80000300800 */
[----:B------:R2:W-:Y:S04]  /*f990*/  STL [R1+0x2d8], R0 ;  /* 0x0002d80001007387 */ /* 0x0005e80000100800 */
        /* <DEDUP_REMOVED lines=13> */
[----:B-1----:R-:W2:Y:S04]  /*fa70*/  LDL.LU R38, [R1+0x318] ;  /* 0x0003180001267983 */ /* 0x002ea80000300800 */
[----:B---3--:R-:W3:Y:S04]  /*fa80*/  LDL.LU R37, [R1+0x31c] ;  /* 0x00031c0001257983 */ /* 0x008ee80000300800 */
[----:B----4-:R-:W4:Y:S04]  /*fa90*/  LDL.LU R36, [R1+0x320] ;  /* 0x0003200001247983 */ /* 0x010f280000300800 */
[----:B-----5:R-:W5:Y:S04]  /*faa0*/  LDL.LU R35, [R1+0x324] ;  /* 0x0003240001237983 */ /* 0x020f680000300800 */
[----:B--2---:R-:W2:Y:S04]  /*fab0*/  LDL.LU R34, [R1+0x328] ;  /* 0x0003280001227983 */ /* 0x004ea80000300800 */
        /* <DEDUP_REMOVED lines=12> */
[----:B------:R-:W-:Y:S01]  /*fb80*/  FADD R52, R59, R52 ;  /* 0x000000343b347221 */ /* 0x000fe20000000000 */
        /* <DEDUP_REMOVED lines=28> */
[----:B---3--:R-:W-:-:S03]  /*fd50*/  FADD R37, R74, R37 ;  /* 0x000000254a257221 */ /* 0x008fc60000000000 */
[----:B------:R3:W-:Y:S01]  /*fd60*/  STL [R1+0x318], R38 ;  /* 0x0003182601007387 */ /* 0x0007e20000100800 */
[----:B----4-:R-:W-:-:S03]  /*fd70*/  FADD R36, R75, R36 ;  /* 0x000000244b247221 */ /* 0x010fc60000000000 */
[----:B------:R4:W-:Y:S01]  /*fd80*/  STL [R1+0x31c], R37 ;  /* 0x00031c2501007387 */ /* 0x0009e20000100800 */
[----:B-----5:R-:W-:-:S03]  /*fd90*/  FADD R35, R76, R35 ;  /* 0x000000234c237221 */ /* 0x020fc60000000000 */
[----:B------:R5:W-:Y:S01]  /*fda0*/  STL [R1+0x320], R36 ;  /* 0x0003202401007387 */ /* 0x000be20000100800 */
[----:B--2---:R-:W-:-:S03]  /*fdb0*/  FADD R34, R77, R34 ;  /* 0x000000224d227221 */ /* 0x004fc60000000000 */
        /* <DEDUP_REMOVED lines=22> */
[----:B0-----:R-:W2:Y:S01]  /*ff20*/  LDL.LU R52, [R1+0x35c] ;  /* 0x00035c0001347983 */ /* 0x001ea20000300800 */
[----:B------:R-:W-:-:S03]  /*ff30*/  FADD R2, R89, R2 ;  /* 0x0000000259027221 */ /* 0x000fc60000000000 */
[----:B------:R0:W-:Y:S04]  /*ff40*/  STL [R1+0x350], R24 ;  /* 0x0003501801007387 */ /* 0x0001e80000100800 */
[----:B-1----:R-:W2:Y:S04]  /*ff50*/  LDL.LU R51, [R1+0x360] ;  /* 0x0003600001337983 */ /* 0x002ea80000300800 */
        /* <DEDUP_REMOVED lines=181> */
[----:B------:R-:W-:Y:S01]  /*10ab0*/  FADD R0, R150, R0 ;  /* 0x0000000096007221 */ /* 0x000fe20000000000 */
[----:B------:R-:W-:-:S05]  /*10ac0*/  FADD R2, R2, R151 ;  /* 0x0000009702027221 */ /* 0x000fca0000000000 */
[----:B------:R0:W-:Y:S04]  /*10ad0*/  STL [R1+0x450], R2 ;  /* 0x0004500201007387 */ /* 0x0001e80000100800 */
[----:B------:R0:W-:Y:S04]  /*10ae0*/  STL [R1+0x448], R24 ;  /* 0x0004481801007387 */ /* 0x0001e80000100800 */
[----:B------:R0:W-:Y:S02]  /*10af0*/  STL [R1+0x44c], R0 ;  /* 0x00044c0001007387 */ /* 0x0001e40000100800 */
.L_x_32:
[----:B0-----:R-:W0:Y:S02]  /*10b00*/  LDC R0, c[0x0][0x28c] ;  /* 0x0000a300ff007b82 */ /* 0x001e240000000800 */
[----:B0-----:R-:W-:-:S13]  /*10b10*/  ISETP.GE.AND P0, PT, R0, 0x1, PT ;  /* 0x000000010000780c */ /* 0x001fda0003f06270 */
[----:B------:R-:W-:Y:S05]  /*10b20*/  @!P0 BRA `(.L_x_33) ;  /* 0x00000000006c8947 */ /* 0x000fea0003800000 */
[----:B------:R-:W-:-:S06]  /*10b30*/  UISETP.NE.AND UP0, UPT, UR22, 0x3, UPT ;  /* 0x000000031600788c */ /* 0x000fcc000bf05270 */
[----:B------:R-:W-:-:S13]  /*10b40*/  PLOP3.LUT P0, PT, PT, PT, UP0, 0x80, 0x0 ;  /* 0x000000000000781c */ /* 0x000fda0003f0f008 */
[----:B------:R-:W-:Y:S05]  /*10b50*/  @!P0 BRA `(.L_x_34) ;  /* 0x0000000000048947 */ /* 0x000fea0003800000 */
[----:B------:R-:W-:Y:S01]  /*10b60*/  BPT.TRAP 0x1 ;  /* 0x000000040000795c */ /* 0x000fe20000300000 */
.L_x_34:
[----:B------:R-:W2:Y:S01]  /*10b70*/  LDL R0, [R1+0x454] ;  /* 0x0004540001007983 */ /* 0x000ea20000100800 */
[----:B------:R-:W-:Y:S01]  /*10b80*/  BSSY B0, `(.L_x_35) ;  /* 0x0000011000007945 */ /* 0x000fe20003800000 */
[----:B--2---:R-:W-:-:S13]  /*10b90*/  ISETP.NE.AND P0, PT, R0, RZ, PT ;  /* 0x000000ff0000720c */ /* 0x004fda0003f05270 */
[----:B------:R-:W-:Y:S05]  /*10ba0*/  @!P0 BRA `(.L_x_36) ;  /* 0x0000000000388947 */ /* 0x000fea0003800000 */
[----:B------:R-:W2:Y:S01]  /*10bb0*/  LDL R2, [R1+0x458] ;  /* 0x0004580001027983 */ /* 0x000ea20000100800 */
[----:B------:R-:W-:-:S04]  /*10bc0*/  UISETP.LT.AND UP0, UPT, UR9, 0x1, UPT ;  /* 0x000000010900788c */ /* 0x000fc8000bf01270 */
[----:B------:R-:W-:-:S04]  /*10bd0*/  USEL UR8, UR9, 0x1, UP0 ;  /* 0x0000000109087887 */ /* 0x000fc80008000000 */
[----:B------:R-:W-:-:S04]  /*10be0*/  UIADD3 UR8, UR5, UR9, -UR8 ;  /* 0x0000000905087290 */ /* 0x000fc8000fffe808 */
[----:B------:R-:W-:-:S04]  /*10bf0*/  UIMAD.WIDE.U32 UR6, UR8, 0x24924925, URZ ;  /* 0x24924925080678a5 */ /* 0x000fc8000f8e003f */
[----:B------:R-:W-:-:S04]  /*10c00*/  UIADD3 UR6, UR8, -UR7, URZ ;  /* 0x8000000708067290 */ /* 0x000fc8000fffe03f */
[----:B------:R-:W-:-:S04]  /*10c10*/  ULEA.HI UR6, UR6, UR7, URZ, 0x1f ;  /* 0x0000000706067291 */ /* 0x000fc8000f8ff83f */
[----:B------:R-:W-:-:S04]  /*10c20*/  USHF.R.U32.HI UR6, URZ, 0x2, UR6 ;  /* 0x000000023f067899 */ /* 0x000fc80008011606 */
[----:B------:R-:W-:-:S04]  /*10c30*/  UIMAD UR6, UR6, -0x7, UR8 ;  /* 0xfffffff9060678a4 */ /* 0x000fc8000f8e0208 */
[----:B------:R-:W-:-:S04]  /*10c40*/  ULEA UR6, UR6, UR11, 0x3 ;  /* 0x0000000b06067291 */ /* 0x000fc8000f8e183f */
[----:B------:R-:W-:-:S06]  /*10c50*/  UIADD3 UR6, UR6, 0x38, URZ ;  /* 0x0000003806067890 */ /* 0x000fcc000fffe03f */
[----:B------:R-:W-:-:S05]  /*10c60*/  IMAD.U32 R0, RZ, RZ, UR6 ;  /* 0x00000006ff007e24 */ /* 0x000fca000f8e00ff */
[----:B--2---:R-:W-:-:S04]  /*10c70*/  PRMT R0, R2, 0x654, R0 ;  /* 0x0000065402007816 */ /* 0x004fc80000000000 */
[----:B------:R0:W-:Y:S03]  /*10c80*/  SYNCS.ARRIVE.TRANS64.RED.A1T0 RZ, [R0+URZ], RZ ;  /* 0x000000ff00ff79a7 */ /* 0x0001e6000810043f */
.L_x_36:
[----:B------:R-:W-:Y:S05]  /*10c90*/  BSYNC B0 ;  /* 0x0000000000007941 */ /* 0x000fea0003800000 */
.L_x_35:
[----:B------:R-:W-:-:S06]  /*10ca0*/  UISETP.GT.U32.AND UP0, UPT, UR13, 0x1, UPT ;  /* 0x000000010d00788c */ /* 0x000fcc000bf04070 */
[----:B------:R-:W-:-:S13]  /*10cb0*/  PLOP3.LUT P0, PT, PT, PT, UP0, 0x80, 0x0 ;  /* 0x000000000000781c */ /* 0x000fda0003f0f008 */
[----:B------:R-:W-:Y:S05]  /*10cc0*/  @P0 BRA `(.L_x_33) ;  /* 0x0000000000040947 */ /* 0x000fea0003800000 */
[----:B------:R-:W-:Y:S01]  /*10cd0*/  BPT.TRAP 0x1 ;  /* 0x000000040000795c */ /* 0x000fe20000300000 */
.L_x_33:
[----:B------:R-:W2:Y:S01]  /*10ce0*/  LDL.LU R27, [R1+0x468] ;  /* 0x00046800011b7983 */ /* 0x000ea20000300800 */
[----:B------:R-:W3:Y:S01]  /*10cf0*/  LDC R24, c[0x0][0x288] ;  /* 0x0000a200ff187b82 */ /* 0x000ee20000000800 */
[----:B------:R-:W4:Y:S01]  /*10d00*/  S2R R26, SR_TID.X ;  /* 0x00000000001a7919 */ /* 0x000f220000002100 */
[----:B------:R-:W-:Y:S01]  /*10d10*/  UIADD3 UR8, UR9, UR5, URZ ;  /* 0x0000000509087290 */ /* 0x000fe2000fffe03f */
[----:B------:R-:W-:Y:S01]  /*10d20*/  ULDC UR6, c[0x0][0x284] ;  /* 0x0000a10000067ab9 */ /* 0x000fe20000000800 */
[----:B------:R-:W0:Y:S02]  /*10d30*/  LDL.LU R25, [R1+0x464] ;  /* 0x0004640001197983 */ /* 0x000e240000300800 */
[----:B------:R-:W-:Y:S01]  /*10d40*/  UISETP.GT.U32.AND UP0, UPT, UR8, 0x6, UPT ;  /* 0x000000060800788c */ /* 0x000fe2000bf04070 */
[----:B------:R-:W-:Y:S01]  /*10d50*/  IMAD.MOV.U32 R40, RZ, RZ, -0x1 ;  /* 0xffffffffff287424 */ /* 0x000fe200078e00ff */
[----:B------:R-:W-:Y:S02]  /*10d60*/  USHF.R.S32.HI UR11, URZ, 0x1f, UR10 ;  /* 0x0000001f3f0b7899 */ /* 0x000fe4000801140a */
[----:B------:R-:W-:-:S02]  /*10d70*/  UISETP.LT.U32.AND UP0, UPT, UR9, 0x7, UP0 ;  /* 0x000000070900788c */ /* 0x000fc40008701070 */
[----:B------:R-:W-:Y:S01]  /*10d80*/  UISETP.GE.U32.AND UP1, UPT, UR9, 0x7, UPT ;  /* 0x000000070900788c */ /* 0x000fe2000bf26070 */
[----:B------:R-:W-:Y:S01]  /*10d90*/  ULDC.64 UR16, c[0x0][0x5d0] ;  /* 0x0001740000107ab9 */ /* 0x000fe20000000a00 */
[----:B------:R-:W-:-:S04]  /*10da0*/  USEL UR12, URZ, 0x1, !UP0 ;  /* 0x000000013f0c7887 */ /* 0x000fc8000c000000 */
[----:B------:R-:W-:Y:S01]  /*10db0*/  ULOP3.LUT UR4, UR4, UR12, URZ, 0x3c, !UPT ;  /* 0x0000000c04047292 */ /* 0x000fe2000f8e3c3f */
[C---:B----4-:R-:W-:Y:S01]  /*10dc0*/  LOP3.LUT R2, R26.reuse, 0x3, RZ, 0xc0, !PT ;  /* 0x000000031a027812 */ /* 0x050fe200078ec0ff */
[----:B------:R-:W-:Y:S01]  /*10dd0*/  IMAD.SHL.U32 R32, R26, 0x2, RZ ;  /* 0x000000021a207824 */ /* 0x000fe200078e00ff */
[----:B------:R-:W-:-:S03]  /*10de0*/  SHF.R.U32.HI R34, RZ, 0x7, R26 ;  /* 0x00000007ff227819 */ /* 0x000fc6000001161a */
[----:B---3--:R-:W-:Y:S01]  /*10df0*/  IMAD R2, R2, -0x2, R24 ;  /* 0xfffffffe02027824 */ /* 0x008fe200078e0218 */
[----:B------:R-:W-:Y:S02]  /*10e00*/  LOP3.LUT R34, R34, 0x1, RZ, 0xc0, !PT ;  /* 0x0000000122227812 */ /* 0x000fe400078ec0ff */
[----:B------:R-:W-:-:S03]  /*10e10*/  LOP3.LUT R32, R32, 0x6, RZ, 0xc0, !PT ;  /* 0x0000000620207812 */ /* 0x000fc600078ec0ff */
[----:B------:R-:W-:Y:S02]  /*10e20*/  IMAD.SHL.U32 R35, R34, 0x40, RZ ;  /* 0x0000004022237824 */ /* 0x000fe400078e00ff */
[----:B--2---:R-:W-:-:S04]  /*10e30*/  IMAD.WIDE R36, R27, 0x100, RZ ;  /* 0x000001001b247825 */ /* 0x004fc800078e02ff */
[----:B0-----:R-:W-:Y:S01]  /*10e40*/  IMAD.SHL.U32 R0, R25, 0x100, RZ ;  /* 0x0000010019007824 */ /* 0x001fe200078e00ff */
[----:B------:R-:W-:-:S04]  /*10e50*/  PRMT R32, R32, 0x6540, R25 ;  /* 0x0000654020207816 */ /* 0x000fc80000000019 */
[----:B------:R-:W-:Y:S01]  /*10e60*/  ISETP.GE.AND P0, PT, R0, R24, PT ;  /* 0x000000180000720c */ /* 0x000fe20003f06270 */
[----:B------:R-:W-:Y:S01]  /*10e70*/  IMAD.IADD R0, R2, 0x1, -R0 ;  /* 0x0000000102007824 */ /* 0x000fe200078e0a00 */
[----:B------:R-:W-:Y:S02]  /*10e80*/  SHF.R.U32.HI R2, RZ, 0x2, R26 ;  /* 0x00000002ff027819 */ /* 0x000fe4000001161a */
[----:B------:R-:W-:Y:S01]  /*10e90*/  LOP3.LUT R24, R26, 0x60, RZ, 0xc0, !PT ;  /* 0x000000601a187812 */ /* 0x000fe200078ec0ff */
[----:B------:R-:W-:Y:S01]  /*10ea0*/  IMAD.U32 R26, RZ, RZ, UR16 ;  /* 0x00000010ff1a7e24 */ /* 0x000fe2000f8e00ff */
[----:B------:R-:W-:Y:S02]  /*10eb0*/  LOP3.LUT R2, R2, 0x7, RZ, 0xc0, !PT ;  /* 0x0000000702027812 */ /* 0x000fe400078ec0ff */
[----:B------:R-:W-:Y:S02]  /*10ec0*/  SHF.R.U32.HI R24, RZ, 0x1, R24 ;  /* 0x00000001ff187819 */ /* 0x000fe40000011618 */
[----:B------:R-:W-:-:S02]  /*10ed0*/  LOP3.LUT R35, R35, 0x40, R2, 0xe2, !PT ;  /* 0x0000004023237812 */ /* 0x000fc400078ee202 */
[----:B------:R-:W-:Y:S02]  /*10ee0*/  IADD3 R2, RZ, -R24, -R2 ;  /* 0x80000018ff027210 */ /* 0x000fe40007ffe802 */
[----:B------:R-:W-:Y:S02]  /*10ef0*/  SHF.R.S32.HI R33, RZ, 0x1f, R32 ;  /* 0x0000001fff217819 */ /* 0x000fe40000011420 */
[----:B------:R-:W-:Y:S01]  /*10f00*/  LOP3.LUT R35, R36, R35, R24, 0xfe, !PT ;  /* 0x0000002324237212 */ /* 0x000fe200078efe18 */
[----:B------:R-:W-:Y:S02]  /*10f10*/  IMAD R34, R34, -0x40, R2 ;  /* 0xffffffc022227824 */ /* 0x000fe400078e0202 */
[----:B------:R-:W-:Y:S02]  /*10f20*/  IMAD.SHL.U32 R2, R27, 0x100, RZ ;  /* 0x000001001b027824 */ /* 0x000fe400078e00ff */
[----:B------:R-:W-:-:S03]  /*10f30*/  IMAD.WIDE.U32 R26, R26, UR10, R32 ;  /* 0x0000000a1a1a7c25 */ /* 0x000fc6000f8e0020 */
[C---:B------:R-:W-:Y:S02]  /*10f40*/  IADD3 R34, -R2.reuse, UR6, R34 ;  /* 0x0000000602227c10 */ /* 0x040fe4000fffe122 */
[----:B------:R-:W-:Y:S01]  /*10f50*/  ISETP.GE.OR P0, PT, R2, UR6, P0 ;  /* 0x0000000602007c0c */ /* 0x000fe20008706670 */
[----:B------:R-:W-:Y:S02]  /*10f60*/  UIMAD.WIDE.U32 UR6, UR8, 0x24924925, URZ ;  /* 0x24924925080678a5 */ /* 0x000fe4000f8e003f */
[----:B------:R-:W-:Y:S02]  /*10f70*/  UIMAD UR6, UR11, UR16, URZ ;  /* 0x000000100b0672a4 */ /* 0x000fe4000f8e023f */
[----:B------:R-:W-:Y:S02]  /*10f80*/  UIADD3 UR5, UR8, -UR7, URZ ;  /* 0x8000000708057290 */ /* 0x000fe4000fffe03f */
[----:B------:R-:W-:Y:S02]  /*10f90*/  UIMAD UR6, UR10, UR17, UR6 ;  /* 0x000000110a0672a4 */ /* 0x000fe4000f8e0206 */
[----:B------:R-:W-:-:S04]  /*10fa0*/  ULEA.HI UR5, UR5, UR7, URZ, 0x1f ;  /* 0x0000000705057291 */ /* 0x000fc8000f8ff83f */
[----:B------:R-:W-:Y:S01]  /*10fb0*/  USHF.R.U32.HI UR5, URZ, 0x2, UR5 ;  /* 0x000000023f057899 */ /* 0x000fe20008011605 */
[----:B------:R-:W-:-:S03]  /*10fc0*/  VIADD R27, R27, UR6 ;  /* 0x000000061b1b7c36 */ /* 0x000fc60008000000 */
[----:B------:R-:W-:Y:S02]  /*10fd0*/  @UP1 ULOP3.LUT UR4, UR4, 0x1, UR5, 0x78, !UPT ;  /* 0x0000000104041892 */ /* 0x000fe4000f8e7805 */
[----:B------:R-:W-:Y:S01]  /*10fe0*/  UIMAD UR5, UR5, -0x7, UR8 ;  /* 0xfffffff9050578a4 */ /* 0x000fe2000f8e0208 */
[----:B------:R-:W-:Y:S11]  /*10ff0*/  @P0 BRA `(.L_x_37) ;  /* 0x0000012400b40947 */ /* 0x000ff60003800000 */
[----:B------:R-:W0:Y:S01]  /*11000*/  LDC.64 R28, c[0x0][0x5c8] ;  /* 0x00017200ff1c7b82 */ /* 0x000e220000000a00 */
[----:B------:R-:W-:Y:S01]  /*11010*/  ULDC.64 UR6, c[0x0][0x5c0] ;  /* 0x0001700000067ab9 */ /* 0x000fe20000000a00 */
[----:B------:R-:W-:Y:S01]  /*11020*/  BSSY B0, `(.L_x_37) ;  /* 0x000126a000007945 */ /* 0x000fe20003800000 */
[-C--:B0-----:R-:W-:Y:S01]  /*11030*/  IMAD R2, R37, R28.reuse, RZ ;  /* 0x0000001c25027224 */ /* 0x081fe200078e02ff */
[----:B------:R-:W-:Y:S01]  /*11040*/  SHF.L.U64.HI R38, R28, 0x3, R29 ;  /* 0x000000031c267819 */ /* 0x000fe2000001021d */
[----:B------:R-:W-:-:S04]  /*11050*/  IMAD.WIDE.U32 R26, R35, R28, R26 ;  /* 0x0000001c231a7225 */ /* 0x000fc800078e001a */
[----:B------:R-:W-:Y:S01]  /*11060*/  IMAD R2, R35, R29, R2 ;  /* 0x0000001d23027224 */ /* 0x000fe200078e0202 */
[C---:B------:R-:W-:Y:S01]  /*11070*/  LEA R30, P2, R28.reuse, R26, 0x7 ;  /* 0x0000001a1c1e7211 */ /* 0x040fe200078438ff */
[----:B------:R-:W-:Y:S01]  /*11080*/  IMAD.SHL.U32 R25, R28, 0x8, RZ ;  /* 0x000000081c197824 */ /* 0x000fe200078e00ff */
[----:B------:R-:W-:Y:S01]  /*11090*/  IADD3 R24, P5, R26, UR6, RZ ;  /* 0x000000061a187c10 */ /* 0x000fe2000ffbe0ff */
[----:B------:R-:W-:-:S03]  /*110a0*/  IMAD.IADD R2, R27, 0x1, R2 ;  /* 0x000000011b027824 */ /* 0x000fc600078e0202 */
[----:B------:R-:W-:Y:S02]  /*110b0*/  IADD3 R26, P0, P1, R26, UR6, R25 ;  /* 0x000000061a1a7c10 */ /* 0x000fe4000f91e019 */
[----:B------:R-:W-:Y:S02]  /*110c0*/  LEA.HI.X R31, R28, R2, R29, 0x7, P2 ;  /* 0x000000021c1f7211 */ /* 0x000fe400010f3c1d */
[----:B------:R-:W-:Y:S02]  /*110d0*/  IADD3 R28, P2, P3, R30, UR6, R25 ;  /* 0x000000061e1c7c10 */ /* 0x000fe4000fb5e019 */
[----:B------:R-:W-:Y:S02]  /*110e0*/  IADD3.X R25, R2, UR7, RZ, P5, !PT ;  /* 0x0000000702197c10 */ /* 0x000fe4000affe4ff */
[----:B------:R-:W-:Y:S02]  /*110f0*/  FSETP.NEU.AND P5, PT, RZ, UR21, PT ;  /* 0x00000015ff007c0b */ /* 0x000fe4000bfad000 */
[----:B------:R-:W-:-:S02]  /*11100*/  IADD3 R30, P6, R30, UR6, RZ ;  /* 0x000000061e1e7c10 */ /* 0x000fc4000ffde0ff */
[C-C-:B------:R-:W-:Y:S02]  /*11110*/  IADD3.X R29, R31.reuse, UR7, R38.reuse, P2, P3 ;  /* 0x000000071f1d7c10 */ /* 0x140fe400097e6426 */
[----:B------:R-:W-:Y:S02]  /*11120*/  IADD3.X R27, R2, UR7, R38, P0, P1 ;  /* 0x00000007021b7c10 */ /* 0x000fe400087e2426 */
[----:B------:R-:W-:-:S05]  /*11130*/  IADD3.X R31, R31, UR7, RZ, P6, !PT ;  /* 0x000000071f1f7c10 */ /* 0x000fca000b7fe4ff */
[----:B------:R-:W-:Y:S05]  /*11140*/  @!P5 BRA `(.L_x_38) ;  /* 0x000000d800f8d947 */ /* 0x000fea0003800000 */
[----:B------:R-:W-:Y:S01]  /*11150*/  ULDC.64 UR6, c[0x0][0x5b8] ;  /* 0x00016e0000067ab9 */ /* 0x000fe20000000a00 */
[----:B------:R-:W-:Y:S01]  /*11160*/  BSSY B1, `(.L_x_39) ;  /* 0x0000013000017945 */ /* 0x000fe20003800000 */
[----:B------:R-:W-:Y:S01]  /*11170*/  IMAD.U32 R2, RZ, RZ, UR6 ;  /* 0x00000006ff027e24 */ /* 0x000fe2000f8e00ff */
[----:B------:R-:W-:-:S03]  /*11180*/  UIMAD UR6, UR11, UR6, URZ ;  /* 0x000000060b0672a4 */ /* 0x000fc6000f8e023f */
[----:B------:R-:W-:Y:S01]  /*11190*/  IMAD.WIDE.U32 R32, R2, UR10, R32 ;  /* 0x0000000a02207c25 */ /* 0x000fe2000f8e0020 */
[----:B------:R-:W-:-:S03]  /*111a0*/  UIMAD UR6, UR10, UR7, UR6 ;  /* 0x000000070a0672a4 */ /* 0x000fc6000f8e0206 */
[----:B------:R-:W-:Y:S01]  /*111b0*/  IMAD.MOV.U32 R38, RZ, RZ, R32 ;  /* 0x000000ffff267224 */ /* 0x000fe200078e0020 */
[----:B------:R-:W-:Y:S02]  /*111c0*/  ULDC.64 UR10, c[0x0][0x5a8] ;  /* 0x00016a00000a7ab9 */ /* 0x000fe40000000a00 */
[----:B------:R-:W-:Y:S01]  /*111d0*/  VIADD R39, R33, UR6 ;  /* 0x0000000621277c36 */ /* 0x000fe20008000000 */
[----:B------:R-:W-:Y:S02]  /*111e0*/  ULDC.64 UR6, c[0x0][0x5b0] ;  /* 0x00016c0000067ab9 */ /* 0x000fe40000000a00 */
[----:B------:R-:W-:Y:S02]  /*111f0*/  IMAD R2, R37, UR6, RZ ;  /* 0x0000000625027c24 */ /* 0x000fe4000f8e02ff */
[----:B------:R-:W-:-:S04]  /*11200*/  IMAD.WIDE.U32 R32, R35, UR6, R38 ;  /* 0x0000000623207c25 */ /* 0x000fc8000f8e0026 */
[----:B------:R-:W-:Y:S01]  /*11210*/  IMAD R2, R35, UR7, R2 ;  /* 0x0000000723027c24 */ /* 0x000fe2000f8e0202 */
[----:B------:R-:W-:-:S04]  /*11220*/  IADD3 R32, P0, R32, UR10, RZ ;  /* 0x0000000a20207c10 */ /* 0x000fc8000ff1e0ff */
[--C-:B------:R-:W-:Y:S02]  /*11230*/  IADD3.X R33, R33, UR11, R2.reuse, P0, !PT ;  /* 0x0000000b21217c10 */ /* 0x100fe400087fe402 */
[----:B------:R-:W-:Y:S02]  /*11240*/  ISETP.GE.AND P0, PT, R34, 0x1, PT ;  /* 0x000000012200780c */ /* 0x000fe40003f06270 */
[----:B------:R-:W-:Y:S02]  /*11250*/  PRMT R2, RZ, 0x7610, R2 ;  /* 0x00007610ff027816 */ /* 0x000fe40000000002 */
[----:B------:R-:W-:-:S13]  /*11260*/  ISETP.LT.OR P1, PT, R0, 0x1, !P0 ;  /* 0x000000010000780c */ /* 0x000fda0004721670 */
[----:B------:R-:W-:Y:S05]  /*11270*/  @P1 BRA `(.L_x_40) ;  /* 0x0000000000041947 */ /* 0x000fea0003800000 */
[----:B------:R0:W5:Y:S02]  /*11280*/  LDG.E.U8 R2, desc[UR14][R32.64] ;  /* 0x0000000e20027981 */ /* 0x000164000c1e1100 */
.L_x_40:
[----:B------:R-:W-:Y:S05]  /*11290*/  BSYNC B1 ;  /* 0x0000000000017941 */ /* 0x000fea0003800000 */
.L_x_39:
[----:B-----5:R-:W-:Y:S01]  /*112a0*/  LOP3.LUT R2, R2, 0xff, RZ, 0xc0, !PT ;  /* 0x000000ff02027812 */ /* 0x020fe200078ec0ff */
[----:B------:R-:W-:Y:S03]  /*112b0*/  BSSY B1, `(.L_x_41) ;  /* 0x000000b000017945 */ /* 0x000fe60003800000 */
[----:B------:R-:W-:-:S05]  /*112c0*/  F2FP.F16.E5M2.UNPACK_B R2, R2 ;  /* 0x00000002ff02723e */ /* 0x000fca00020004ff */
[----:B------:R-:W-:-:S05]  /*112d0*/  HADD2.F32 R2, -RZ, R2.H0_H0 ;  /* 0x20000002ff027230 */ /* 0x000fca0000004100 */
[----:B------:R-:W-:-:S04]  /*112e0*/  FMUL R2, R2, UR21 ;  /* 0x0000001502027c20 */ /* 0x000fc80008400000 */
[--C-:B------:R-:W-:Y:S01]  /*112f0*/  FFMA R3, R3, UR20, R2.reuse ;  /* 0x0000001403037c23 */ /* 0x100fe20008000002 */
[----:B------:R-:W-:-:S04]  /*11300*/  PRMT R2, RZ, 0x7610, R2 ;  /* 0x00007610ff027816 */ /* 0x000fc80000000002 */
[----:B------:R-:W-:-:S05]  /*11310*/  F2FP.SATFINITE.E5M2.F32.PACK_AB_MERGE_C R3, RZ, R3, RZ ;  /* 0x00000003ff03723e */ /* 0x000fca00048060ff */
[----:B------:R2:W-:Y:S01]  /*11320*/  @!P1 STG.E.U8 desc[UR14][R24.64], R3 ;  /* 0x0000000318009986 */ /* 0x0005e2000c10110e */
[----:B------:R-:W-:-:S13]  /*11330*/  ISETP.LT.OR P1, PT, R0, 0x2, !P0 ;  /* 0x000000020000780c */ /* 0x000fda0004721670 */
[----:B--2---:R-:W-:Y:S05]  /*11340*/  @P1 BRA `(.L_x_42) ;  /* 0x0000000000041947 */ /* 0x004fea0003800000 */
[----:B------:R2:W5:Y:S02]  /*11350*/  LDG.E.U8 R2, desc[UR14][R32.64+0x1] ;  /* 0x0000010e20027981 */ /* 0x000564000c1e1100 */
.L_x_42:
[----:B------:R-:W-:Y:S05]  /*11360*/  BSYNC B1 ;  /* 0x0000000000017941 */ /* 0x000fea0003800000 */
.L_x_41:
[----:B-----5:R-:W-:Y:S01]  /*11370*/  LOP3.LUT R2, R2, 0xff, RZ, 0xc0, !PT ;  /* 0x000000ff02027812 */ /* 0x020fe200078ec0ff */
[----:B------:R-:W-:Y:S03]  /*11380*/  BSSY B1, `(.L_x_43) ;  /* 0x0000013000017945 */ /* 0x000fe60003800000 */
[----:B------:R-:W-:-:S05]  /*11390*/  F2FP.F16.E5M2.UNPACK_B R2, R2 ;  /* 0x00000002ff02723e */ /* 0x000fca00020004ff */
[----:B------:R-:W-:-:S05]  /*113a0*/  HADD2.F32 R2, -RZ, R2.H0_H0 ;  /* 0x20000002ff027230 */ /* 0x000fca0000004100 */
[----:B------:R-:W-:-:S04]  /*113b0*/  FMUL R2, R2, UR21 ;  /* 0x0000001502027c20 */ /* 0x000fc80008400000 */
[----:B------:R-:W-:-:S05]  /*113c0*/  FFMA R4, R4, UR20, R2 ;  /* 0x0000001404047c23 */ /* 0x000fca0008000002 */
[----:B------:R-:W-:-:S05]  /*113d0*/  F2FP.SATFINITE.E5M2.F32.PACK_AB_MERGE_C R4, RZ, R4, RZ ;  /* 0x00000004ff04723e */ /* 0x000fca00048060ff */
[----:B------:R3:W-:Y:S01]  /*113e0*/  @!P1 STG.E.U8 desc[UR14][R24.64+0x1], R4 ;  /* 0x0000010418009986 */ /* 0x0007e2000c10110e */
[----:B------:R-:W-:-:S05]  /*113f0*/  IADD3 R2, P1, R35, 0x8, RZ ;  /* 0x0000000823027810 */ /* 0x000fca0007f3e0ff */
[----:B------:R-:W-:-:S04]  /*11400*/  IMAD.X R3, RZ, RZ, R37, P1 ;  /* 0x000000ffff037224 */ /* 0x000fc800008e0625 */
[----:B------:R-:W-:-:S04]  /*11410*/  IMAD R3, R3, UR6, RZ ;  /* 0x0000000603037c24 */ /* 0x000fc8000f8e02ff */
[C---:B---3--:R-:W-:Y:S02]  /*11420*/  IMAD R4, R2.reuse, UR7, R3 ;  /* 0x0000000702047c24 */ /* 0x048fe4000f8e0203 */
[----:B------:R-:W-:-:S03]  /*11430*/  IMAD.WIDE.U32 R2, R2, UR6, R38 ;  /* 0x0000000602027c25 */ /* 0x000fc6000f8e0026 */
[----:B------:R-:W-:-:S04]  /*11440*/  IADD3 R2, P1, R2, UR10, RZ ;  /* 0x0000000a02027c10 */ /* 0x000fc8000ff3e0ff */
[--C-:B------:R-:W-:Y:S02]  /*11450*/  IADD3.X R3, R3, UR11, R4.reuse, P1, !PT ;  /* 0x0000000b03037c10 */ /* 0x100fe40008ffe404 */
[----:B------:R-:W-:Y:S02]  /*11460*/  ISETP.GE.AND P1, PT, R34, 0x9, PT ;  /* 0x000000092200780c */ /* 0x000fe40003f26270 */
[----:B------:R-:W-:Y:S02]  /*11470*/  PRMT R4, RZ, 0x7610, R4 ;  /* 0x00007610ff047816 */ /* 0x000fe40000000004 */
[----:B------:R-:W-:-:S13]  /*11480*/  ISETP.LT.OR P2, PT, R0, 0x1, !P1 ;  /* 0x000000010000780c */ /* 0x000fda0004f41670 */
[----:B------:R-:W-:Y:S05]  /*11490*/  @P2 BRA `(.L_x_44) ;  /* 0x0000000000042947 */ /* 0x000fea0003800000 */
[----:B------:R3:W5:Y:S02]  /*114a0*/  LDG.E.U8 R4, desc[UR14][R2.64] ;  /* 0x0000000e02047981 */ /* 0x000764000c1e1100 */
.L_x_44:
[----:B------:R-:W-:Y:S05]  /*114b0*/  BSYNC B1 ;  /* 0x0000000000017941 */ /* 0x000fea0003800000 */
.L_x_43:
        /* <DEDUP_REMOVED lines=10> */
[----:B----4-:R-:W-:Y:S05]  /*11560*/  @P2 BRA `(.L_x_46) ;  /* 0x0000000000042947 */ /* 0x010fea0003800000 */
[----:B------:R4:W5:Y:S02]  /*11570*/  LDG.E.U8 R4, desc[UR14][R2.64+0x1] ;  /* 0x0000010e02047981 */ /* 0x000964000c1e1100 */
.L_x_46:
[----:B------:R-:W-:Y:S05]  /*11580*/  BSYNC B1 ;  /* 0x0000000000017941 */ /* 0x000fea0003800000 */
.L_x_45:
[----:B-----5:R-:W-:Y:S01]  /*11590*/  LOP3.LUT R4, R4, 0xff, RZ, 0xc0, !PT ;  /* 0x000000ff04047812 */ /* 0x020fe200078ec0ff */
[----:B------:R-:W-:Y:S01]  /*115a0*/  BSSY B1, `(.L_x_47) ;  /* 0x000000b000017945 */ /* 0x000fe20003800000 */
[----:B------:R-:W-:Y:S02]  /*115b0*/  ISETP.LT.OR P3, PT, R0, 0x9, !P0 ;  /* 0x000000090000780c */ /* 0x000fe40004761670 */
[----:B------:R-:W-:-:S05]  /*115c0*/  F2FP.F16.E5M2.UNPACK_B R4, R4 ;  /* 0x00000004ff04723e */ /* 0x000fca00020004ff */
[----:B------:R-:W-:-:S05]  /*115d0*/  HADD2.F32 R4, -RZ, R4.H0_H0 ;  /* 0x20000004ff047230 */ /* 0x000fca0000004100 */
[----:B------:R-:W-:-:S04]  /*115e0*/  FMUL R4, R4, UR21 ;  /* 0x0000001504047c20 */ /* 0x000fc80008400000 */
[--C-:B------:R-:W-:Y:S01]  /*115f0*/  FFMA R6, R6, UR20, R4.reuse ;  /* 0x0000001406067c23 */ /* 0x100fe20008000004 */
[----:B------:R-:W-:-:S04]  /*11600*/  PRMT R4, RZ, 0x7610, R4 ;  /* 0x00007610ff047816 */ /* 0x000fc80000000004 */
[----:B------:R-:W-:-:S05]  /*11610*/  F2FP.SATFINITE.E5M2.F32.PACK_AB_MERGE_C R6, RZ, R6, RZ ;  /* 0x00000006ff06723e */ /* 0x000fca00048060ff */
[----:B------:R0:W-:Y:S01]  /*11620*/  @!P2 STG.E.U8 desc[UR14][R26.64+0x1], R6 ;  /* 0x000001061a00a986 */ /* 0x0001e2000c10110e */
[----:B------:R-:W-:Y:S05]  /*11630*/  @P3 BRA `(.L_x_48) ;  /* 0x0000000000043947 */ /* 0x000fea0003800000 */
[----:B------:R0:W5:Y:S02]  /*11640*/  LDG.E.U8 R4, desc[UR14][R32.64+0x8] ;  /* 0x0000080e20047981 */ /* 0x000164000c1e1100 */
.L_x_48:
[----:B------:R-:W-:Y:S05]  /*11650*/  BSYNC B1 ;  /* 0x0000000000017941 */ /* 0x000fea0003800000 */
.L_x_47:
        /* <DEDUP_REMOVED lines=12> */
.L_x_50:
[----:B------:R-:W-:Y:S05]  /*11720*/  BSYNC B1 ;  /* 0x0000000000017941 */ /* 0x000fea0003800000 */
.L_x_49:
        /* <DEDUP_REMOVED lines=12> */
.L_x_52:
[----:B------:R-:W-:Y:S05]  /*117f0*/  BSYNC B1 ;  /* 0x0000000000017941 */ /* 0x000fea0003800000 */
.L_x_51:
        /* <DEDUP_REMOVED lines=12> */
.L_x_54:
[----:B------:R-:W-:Y:S05]  /*118c0*/  BSYNC B1 ;  /* 0x0000000000017941 */ /* 0x000fea0003800000 */
.L_x_53:
        /* <DEDUP_REMOVED lines=12> */
.L_x_56:
[----:B------:R-:W-:Y:S05]  /*11990*/  BSYNC B1 ;  /* 0x0000000000017941 */ /* 0x000fea0003800000 */
.L_x_55:
        /* <DEDUP_REMOVED lines=12> */
.L_x_58:
[----:B------:R-:W-:Y:S05]  /*11a60*/  BSYNC B1 ;  /* 0x0000000000017941 */ /* 0x000fea0003800000 */
.L_x_57:
        /* <DEDUP_REMOVED lines=12> */
.L_x_60:
[----:B------:R-:W-:Y:S05]  /*11b30*/  BSYNC B1 ;  /* 0x0000000000017941 */ /* 0x000fea0003800000 */
.L_x_59:
        /* <DEDUP_REMOVED lines=12> */
.L_x_62:
[----:B------:R-:W-:Y:S05]  /*11c00*/  BSYNC B1 ;  /* 0x0000000000017941 */ /* 0x000fea0003800000 */
.L_x_61:
        /* <DEDUP_REMOVED lines=12> */
.L_x_64:
[----:B------:R-:W-:Y:S05]  /*11cd0*/  BSYNC B1 ;  /* 0x0000000000017941 */ /* 0x000fea0003800000 */
.L_x_63:
        /* <DEDUP_REMOVED lines=12> */
.L_x_66:
[----:B------:R-:W-:Y:S05]  /*11da0*/  BSYNC B1 ;  /* 0x0000000000017941 */ /* 0x000fea0003800000 */
.L_x_65:
        /* <DEDUP_REMOVED lines=12> */
.L_x_68:
[----:B------:R-:W-:Y:S05]  /*11e70*/  BSYNC B1 ;  /* 0x0000000000017941 */ /* 0x000fea0003800000 */
.L_x_67:
        /* <DEDUP_REMOVED lines=12> */
.L_x_70:
[----:B------:R-:W-:Y:S05]  /*11f40*/  BSYNC B1 ;  /* 0x0000000000017941 */ /* 0x000fea0003800000 */
.L_x_69:
        /* <DEDUP_REMOVED lines=12> */
.L_x_72:
[----:B------:R-:W-:Y:S05]  /*12010*/  BSYNC B1 ;  /* 0x0000000000017941 */ /* 0x000fea0003800000 */
.L_x_71:
        /* <DEDUP_REMOVED lines=12> */
.L_x_74:
[----:B------:R-:W-:Y:S05]  /*120e0*/  BSYNC B1 ;  /* 0x0000000000017941 */ /* 0x000fea0003800000 */
.L_x_73:
        /* <DEDUP_REMOVED lines=12> */
.L_x_76:
[----:B------:R-:W-:Y:S05]  /*121b0*/  BSYNC B1 ;  /* 0x0000000000017941 */ /* 0x000fea0003800000 */
.L_x_75:
        /* <DEDUP_REMOVED lines=12> */
.L_x_78:
[----:B------:R-:W-:Y:S05]  /*12280*/  BSYNC B1 ;  /* 0x0000000000017941 */ /* 0x000fea0003800000 */
.L_x_77:
        /* <DEDUP_REMOVED lines=12> */
.L_x_80:
[----:B------:R-:W-:Y:S05]  /*12350*/  BSYNC B1 ;  /* 0x0000000000017941 */ /* 0x000fea0003800000 */
.L_x_79:
        /* <DEDUP_REMOVED lines=12> */
.L_x_82:
[----:B------:R-:W-:Y:S05]  /*12420*/  BSYNC B1 ;  /* 0x0000000000017941 */ /* 0x000fea0003800000 */
.L_x_81:
        /* <DEDUP_REMOVED lines=12> */
.L_x_84:
[----:B------:R-:W-:Y:S05]  /*124f0*/  BSYNC B1 ;  /* 0x0000000000017941 */ /* 0x000fea0003800000 */
.L_x_83:
        /* <DEDUP_REMOVED lines=12> */
.L_x_86:
[----:B------:R-:W-:Y:S05]  /*125c0*/  BSYNC B1 ;  /* 0x0000000000017941 */ /* 0x000fea0003800000 */
.L_x_85:
        /* <DEDUP_REMOVED lines=12> */
.L_x_88:
[----:B------:R-:W-:Y:S05]  /*12690*/  BSYNC B1 ;  /* 0x0000000000017941 */ /* 0x000fea0003800000 */
.L_x_87:
        /* <DEDUP_REMOVED lines=12> */
.L_x_90:
[----:B------:R-:W-:Y:S05]  /*12760*/  BSYNC B1 ;  /* 0x0000000000017941 */ /* 0x000fea0003800000 */
.L_x_89:
        /* <DEDUP_REMOVED lines=12> */
.L_x_92:
[----:B------:R-:W-:Y:S05]  /*12830*/  BSYNC B1 ;  /* 0x0000000000017941 */ /* 0x000fea0003800000 */
.L_x_91:
        /* <DEDUP_REMOVED lines=12> */
.L_x_94:
[----:B------:R-:W-:Y:S05]  /*12900*/  BSYNC B1 ;  /* 0x0000000000017941 */ /* 0x000fea0003800000 */
.L_x_93:
        /* <DEDUP_REMOVED lines=12> */
.L_x_96:
[----:B------:R-:W-:Y:S05]  /*129d0*/  BSYNC B1 ;  /* 0x0000000000017941 */ /* 0x000fea0003800000 */
.L_x_95:
        /* <DEDUP_REMOVED lines=12> */
.L_x_98:
[----:B------:R-:W-:Y:S05]  /*12aa0*/  BSYNC B1 ;  /* 0x0000000000017941 */ /* 0x000fea0003800000 */
.L_x_97:
        /* <DEDUP_REMOVED lines=12> */
.L_x_100:
[----:B------:R-:W-:Y:S05]  /*12b70*/  BSYNC B1 ;  /* 0x0000000000017941 */ /* 0x000fea0003800000 */
.L_x_99:
        /* <DEDUP_REMOVED lines=12> */
.L_x_102:
[----:B------:R-:W-:Y:S05]  /*12c40*/  BSYNC B1 ;  /* 0x0000000000017941 */ /* 0x000fea0003800000 */
.L_x_101:
        /* <DEDUP_REMOVED lines=12> */
.L_x_104:
[----:B------:R-:W-:Y:S05]  /*12d10*/  BSYNC B1 ;  /* 0x0000000000017941 */ /* 0x000fea0003800000 */
.L_x_103:
        /* <DEDUP_REMOVED lines=12> */
.L_x_106:
[----:B------:R-:W-:Y:S05]  /*12de0*/  BSYNC B1 ;  /* 0x0000000000017941 */ /* 0x000fea0003800000 */
.L_x_105:
        /* <DEDUP_REMOVED lines=12> */
.L_x_108:
[----:B------:R-:W-:Y:S05]  /*12eb0*/  BSYNC B1 ;  /* 0x0000000000017941 */ /* 0x000fea0003800000 */
.L_x_107:
        /* <DEDUP_REMOVED lines=12> */
.L_x_110:
[----:B------:R-:W-:Y:S05]  /*12f80*/  BSYNC B1 ;  /* 0x0000000000017941 */ /* 0x000fea0003800000 */
.L_x_109:
        /* <DEDUP_REMOVED lines=12> */
.L_x_112:
[----:B------:R-:W-:Y:S05]  /*13050*/  BSYNC B1 ;  /* 0x0000000000017941 */ /* 0x000fea0003800000 */
.L_x_111:
        /* <DEDUP_REMOVED lines=12> */
.L_x_114:
[----:B------:R-:W-:Y:S05]  /*13120*/  BSYNC B1 ;  /* 0x0000000000017941 */ /* 0x000fea0003800000 */
.L_x_113:
        /* <DEDUP_REMOVED lines=12> */
.L_x_116:
[----:B------:R-:W-:Y:S05]  /*131f0*/  BSYNC B1 ;  /* 0x0000000000017941 */ /* 0x000fea0003800000 */
.L_x_115:
        /* <DEDUP_REMOVED lines=12> */
.L_x_118:
[----:B------:R-:W-:Y:S05]  /*132c0*/  BSYNC B1 ;  /* 0x0000000000017941 */ /* 0x000fea0003800000 */
.L_x_117:
        /* <DEDUP_REMOVED lines=12> */
.L_x_120:
[----:B------:R-:W-:Y:S05]  /*13390*/  BSYNC B1 ;  /* 0x0000000000017941 */ /* 0x000fea0003800000 */
.L_x_119:
        /* <DEDUP_REMOVED lines=12> */
.L_x_122:
[----:B------:R-:W-:Y:S05]  /*13460*/  BSYNC B1 ;  /* 0x0000000000017941 */ /* 0x000fea0003800000 */
.L_x_121:
        /* <DEDUP_REMOVED lines=12> */
.L_x_124:
[----:B------:R-:W-:Y:S05]  /*13530*/  BSYNC B1 ;  /* 0x0000000000017941 */ /* 0x000fea0003800000 */
.L_x_123:
[----:B-----5:R-:W-:Y:S01]  /*13540*/  LOP3.LUT R4, R4, 0xff, RZ, 0xc0, !PT ;  /* 0x000000ff04047812 */ /* 0x020fe200078ec0ff */
[----:B------:R-:W-:Y:S01]  /*13550*/  BSSY B1, `(.L_x_125) ;  /* 0x000000b000017945 */ /* 0x000fe20003800000 */
[----:B------:R-:W-:Y:S02]  /*13560*/  ISETP.LT.OR P2, PT, R0, 0x52, !P1 ;  /* 0x000000520000780c */ /* 0x000fe40004f41670 */
[----:B------:R-:W-:-:S05]  /*13570*/  F2FP.F16.E5M2.UNPACK_B R4, R4 ;  /* 0x00000004ff04723e */ /* 0x000fca00020004ff */
[----:B------:R-:W-:-:S05]  /*13580*/  HADD2.F32 R4, -RZ, R4.H0_H0 ;  /* 0x20000004ff047230 */ /* 0x000fca0000004100 */
[----:B------:R-:W-:-:S04]  /*13590*/  FMUL R4, R4, UR21 ;  /* 0x0000001504047c20 */ /* 0x000fc80008400000 */
[----:B------:R-:W-:-:S05]  /*135a0*/  FFMA R4, R173, UR20, R4 ;  /* 0x00000014ad047c23 */ /* 0x000fca0008000004 */
[----:B------:R-:W-:Y:S02]  /*135b0*/  F2FP.SATFINITE.E5M2.F32.PACK_AB_MERGE_C R5, RZ, R4, RZ ;  /* 0x00000004ff05723e */ /* 0x000fe400048060ff */
[----:B------:R-:W-:-:S03]  /*135c0*/  PRMT R4, RZ, 0x7610, R4 ;  /* 0x00007610ff047816 */ /* 0x000fc60000000004 */
[----:B------:R0:W-:Y:S01]  /*135d0*/  @!P3 STG.E.U8 desc[UR14][R26.64+0x50], R5 ;  /* 0x000050051a00b986 */ /* 0x0001e2000c10110e */
[----:B------:R-:W-:Y:S05]  /*135e0*/  @P2 BRA `(.L_x_126) ;  /* 0x0000000000042947 */ /* 0x000fea0003800000 */
[----:B------:R0:W5:Y:S02]  /*135f0*/  LDG.E.U8 R4, desc[UR14][R2.64+0x51] ;  /* 0x0000510e02047981 */ /* 0x000164000c1e1100 */
.L_x_126:
[----:B------:R-:W-:Y:S05]  /*13600*/  BSYNC B1 ;  /* 0x0000000000017941 */ /* 0x000fea0003800000 */
.L_x_125:
[----:B-----5:R-:W-:Y:S01]  /*13610*/  LOP3.LUT R4, R4, 0xff, RZ, 0xc0, !PT ;  /* 0x000000ff04047812 */ /* 0x020fe200078ec0ff */
[----:B------:R-:W-:Y:S01]  /*13620*/  BSSY B1, `(.L_x_127) ;  /* 0x000000b000017945 */ /* 0x000fe20003800000 */
[----:B------:R-:W-:Y:S02]  /*13630*/  ISETP.LT.OR P3, PT, R0, 0x59, !P0 ;  /* 0x000000590000780c */ /* 0x000fe40004761670 */
[----:B------:R-:W-:-:S05]  /*13640*/  F2FP.F16.E5M2.UNPACK_B R4, R4 ;  /* 0x00000004ff04723e */ /* 0x000fca00020004ff */
[----:B------:R-:W-:-:S05]  /*13650*/  HADD2.F32 R4, -RZ, R4.H0_H0 ;  /* 0x20000004ff047230 */ /* 0x000fca0000004100 */
[----:B------:R-:W-:-:S04]  /*13660*/  FMUL R4, R4, UR21 ;  /* 0x0000001504047c20 */ /* 0x000fc80008400000 */
[----:B------:R-:W-:-:S05]  /*13670*/  FFMA R4, R174, UR20, R4 ;  /* 0x00000014ae047c23 */ /* 0x000fca0008000004 */
[----:B0-----:R-:W-:Y:S02]  /*13680*/  F2FP.SATFINITE.E5M2.F32.PACK_AB_MERGE_C R5, RZ, R4, RZ ;  /* 0x00000004ff05723e */ /* 0x001fe400048060ff */
[----:B------:R-:W-:-:S03]  /*13690*/  PRMT R4, RZ, 0x7610, R4 ;  /* 0x00007610ff047816 */ /* 0x000fc60000000004 */
[----:B------:R0:W-:Y:S01]  /*136a0*/  @!P2 STG.E.U8 desc[UR14][R26.64+0x51], R5 ;  /* 0x000051051a00a986 */ /* 0x0001e2000c10110e */
[----:B------:R-:W-:Y:S05]  /*136b0*/  @P3 BRA `(.L_x_128) ;  /* 0x0000000000043947 */ /* 0x000fea0003800000 */
[----:B------:R0:W5:Y:S02]  /*136c0*/  LDG.E.U8 R4, desc[UR14][R32.64+0x58] ;  /* 0x0000580e20047981 */ /* 0x000164000c1e1100 */
.L_x_128:
[----:B------:R-:W-:Y:S05]  /*136d0*/  BSYNC B1 ;  /* 0x0000000000017941 */ /* 0x000fea0003800000 */
.L_x_127:
        /* <DEDUP_REMOVED lines=12> */
.L_x_130:
[----:B------:R-:W-:Y:S05]  /*137a0*/  BSYNC B1 ;  /* 0x0000000000017941 */ /* 0x000fea0003800000 */
.L_x_129:
[----:B-----5:R-:W-:Y:S01]  /*137b0*/  LOP3.LUT R4, R4, 0xff, RZ, 0xc0, !PT ;  /* 0x000000ff04047812 */ /* 0x020fe200078ec0ff */
[----:B------:R-:W-:Y:S01]  /*137c0*/  BSSY B1, `(.L_x_131) ;  /* 0x000000b000017945 */ /* 0x000fe20003800000 */
[----:B------:R-:W-:Y:S02]  /*137d0*/  ISETP.LT.OR P3, PT, R0, 0x59, !P1 ;  /* 0x000000590000780c */ /* 0x000fe40004f61670 */
[----:B------:R-:W-:-:S05]  /*137e0*/  F2FP.F16.E5M2.UNPACK_B R4, R4 ;  /* 0x00000004ff04723e */ /* 0x000fca00020004ff */
[----:B------:R-:W-:-:S05]  /*137f0*/  HADD2.F32 R4, -RZ, R4.H0_H0 ;  /* 0x20000004ff047230 */ /* 0x000fca0000004100 */
[----:B0-----:R-:W-:Y:S01]  /*13800*/  FMUL R5, R4, UR21 ;  /* 0x0000001504057c20 */ /* 0x001fe20008400000 */
[----:B------:R-:W-:-:S03]  /*13810*/  PRMT R4, RZ, 0x7610, R4 ;  /* 0x00007610ff047816 */ /* 0x000fc60000000004 */
[----:B------:R-:W-:-:S05]  /*13820*/  FFMA R5, R176, UR20, R5 ;  /* 0x00000014b0057c23 */ /* 0x000fca0008000005 */
[----:B------:R-:W-:-:S05]  /*13830*/  F2FP.SATFINITE.E5M2.F32.PACK_AB_MERGE_C R5, RZ, R5, RZ ;  /* 0x00000005ff05723e */ /* 0x000fca00048060ff */
[----:B------:R0:W-:Y:S01]  /*13840*/  @!P2 STG.E.U8 desc[UR14][R24.64+0x59], R5 ;  /* 0x000059051800a986 */ /* 0x0001e2000c10110e */
[----:B------:R-:W-:Y:S05]  /*13850*/  @P3 BRA `(.L_x_132) ;  /* 0x0000000000043947 */ /* 0x000fea0003800000 */
[----:B------:R0:W5:Y:S02]  /*13860*/  LDG.E.U8 R4, desc[UR14][R2.64+0x58] ;  /* 0x0000580e02047981 */ /* 0x000164000c1e1100 */
.L_x_132:
[----:B------:R-:W-:Y:S05]  /*13870*/  BSYNC B1 ;  /* 0x0000000000017941 */ /* 0x000fea0003800000 */
.L_x_131:
        /* <DEDUP_REMOVED lines=12> */
.L_x_134:
[----:B------:R-:W-:Y:S05]  /*13940*/  BSYNC B1 ;  /* 0x0000000000017941 */ /* 0x000fea0003800000 */
.L_x_133:
        /* <DEDUP_REMOVED lines=12> */
.L_x_136:
[----:B------:R-:W-:Y:S05]  /*13a10*/  BSYNC B1 ;  /* 0x0000000000017941 */ /* 0x000fea0003800000 */
.L_x_135:
        /* <DEDUP_REMOVED lines=12> */
.L_x_138:
[----:B------:R-:W-:Y:S05]  /*13ae0*/  BSYNC B1 ;  /* 0x0000000000017941 */ /* 0x000fea0003800000 */
.L_x_137:
        /* <DEDUP_REMOVED lines=12> */
.L_x_140:
[----:B------:R-:W-:Y:S05]  /*13bb0*/  BSYNC B1 ;  /* 0x0000000000017941 */ /* 0x000fea0003800000 */
.L_x_139:
        /* <DEDUP_REMOVED lines=12> */
.L_x_142:
[----:B------:R-:W-:Y:S05]  /*13c80*/  BSYNC B1 ;  /* 0x0000000000017941 */ /* 0x000fea0003800000 */
.L_x_141:
        /* <DEDUP_REMOVED lines=12> */
.L_x_144:
[----:B------:R-:W-:Y:S05]  /*13d50*/  BSYNC B1 ;  /* 0x0000000000017941 */ /* 0x000fea0003800000 */
.L_x_143:
        /* <DEDUP_REMOVED lines=12> */
.L_x_146:
[----:B------:R-:W-:Y:S05]  /*13e20*/  BSYNC B1 ;  /* 0x0000000000017941 */ /* 0x000fea0003800000 */
.L_x_145:
        /* <DEDUP_REMOVED lines=12> */
.L_x_148:
[----:B------:R-:W-:Y:S05]  /*13ef0*/  BSYNC B1 ;  /* 0x0000000000017941 */ /* 0x000fea0003800000 */
.L_x_147:
        /* <DEDUP_REMOVED lines=12> */
.L_x_150:
[----:B------:R-:W-:Y:S05]  /*13fc0*/  BSYNC B1 ;  /* 0x0000000000017941 */ /* 0x000fea0003800000 */
.L_x_149:
        /* <DEDUP_REMOVED lines=12> */
.L_x_152:
[----:B------:R-:W-:Y:S05]  /*14090*/  BSYNC B1 ;  /* 0x0000000000017941 */ /* 0x000fea0003800000 */
.L_x_151:
        /* <DEDUP_REMOVED lines=12> */
.L_x_154:
[----:B------:R-:W-:Y:S05]  /*14160*/  BSYNC B1 ;  /* 0x0000000000017941 */ /* 0x000fea0003800000 */
.L_x_153:
        /* <DEDUP_REMOVED lines=12> */
.L_x_156:
[----:B------:R-:W-:Y:S05]  /*14230*/  BSYNC B1 ;  /* 0x0000000000017941 */ /* 0x000fea0003800000 */
.L_x_155:
        /* <DEDUP_REMOVED lines=12> */
.L_x_158:
[----:B------:R-:W-:Y:S05]  /*14300*/  BSYNC B1 ;  /* 0x0000000000017941 */ /* 0x000fea0003800000 */
.L_x_157:
        /* <DEDUP_REMOVED lines=12> */
.L_x_160:
[----:B------:R-:W-:Y:S05]  /*143d0*/  BSYNC B1 ;  /* 0x0000000000017941 */ /* 0x000fea0003800000 */
.L_x_159:
        /* <DEDUP_REMOVED lines=12> */
.L_x_162:
[----:B------:R-:W-:Y:S05]  /*144a0*/  BSYNC B1 ;  /* 0x0000000000017941 */ /* 0x000fea0003800000 */
.L_x_161:
        /* <DEDUP_REMOVED lines=12> */
.L_x_164:
[----:B------:R-:W-:Y:S05]  /*14570*/  BSYNC B1 ;  /* 0x0000000000017941 */ /* 0x000fea0003800000 */
.L_x_163:
        /* <DEDUP_REMOVED lines=12> */
.L_x_166:
[----:B------:R-:W-:Y:S05]  /*14640*/  BSYNC B1 ;  /* 0x0000000000017941 */ /* 0x000fea0003800000 */
.L_x_165:
        /* <DEDUP_REMOVED lines=12> */
.L_x_168:
[----:B------:R-:W-:Y:S05]  /*14710*/  BSYNC B1 ;  /* 0x0000000000017941 */ /* 0x000fea0003800000 */
.L_x_167:
        /* <DEDUP_REMOVED lines=12> */
.L_x_170:
[----:B------:R-:W-:Y:S05]  /*147e0*/  BSYNC B1 ;  /* 0x0000000000017941 */ /* 0x000fea0003800000 */
.L_x_169:
        /* <DEDUP_REMOVED lines=12> */
.L_x_172:
[----:B------:R-:W-:Y:S05]  /*148b0*/  BSYNC B1 ;  /* 0x0000000000017941 */ /* 0x000fea0003800000 */
.L_x_171:
        /* <DEDUP_REMOVED lines=12> */
.L_x_174:
[----:B------:R-:W-:Y:S05]  /*14980*/  BSYNC B1 ;  /* 0x0000000000017941 */ /* 0x000fea0003800000 */
.L_x_173:
        /* <DEDUP_REMOVED lines=12> */
.L_x_176:
[----:B------:R-:W-:Y:S05]  /*14a50*/  BSYNC B1 ;  /* 0x0000000000017941 */ /* 0x000fea0003800000 */
.L_x_175:
        /* <DEDUP_REMOVED lines=12> */
.L_x_178:
[----:B------:R-:W-:Y:S05]  /*14b20*/  BSYNC B1 ;  /* 0x0000000000017941 */ /* 0x000fea0003800000 */
.L_x_177:
        /* <DEDUP_REMOVED lines=12> */
.L_x_180:
[----:B------:R-:W-:Y:S05]  /*14bf0*/  BSYNC B1 ;  /* 0x0000000000017941 */ /* 0x000fea0003800000 */
.L_x_179:
        /* <DEDUP_REMOVED lines=12> */
.L_x_182:
[----:B------:R-:W-:Y:S05]  /*14cc0*/  BSYNC B1 ;  /* 0x0000000000017941 */ /* 0x000fea0003800000 */
.L_x_181:
        /* <DEDUP_REMOVED lines=12> */
.L_x_184:
[----:B------:R-:W-:Y:S05]  /*14d90*/  BSYNC B1 ;  /* 0x0000000000017941 */ /* 0x000fea0003800000 */
.L_x_183:
        /* <DEDUP_REMOVED lines=12> */
.L_x_186:
[----:B------:R-:W-:Y:S05]  /*14e60*/  BSYNC B1 ;  /* 0x0000000000017941 */ /* 0x000fea0003800000 */
.L_x_185:
        /* <DEDUP_REMOVED lines=12> */
.L_x_188:
[----:B------:R-:W-:Y:S05]  /*14f30*/  BSYNC B1 ;  /* 0x0000000000017941 */ /* 0x000fea0003800000 */
.L_x_187:
        /* <DEDUP_REMOVED lines=12> */
.L_x_190:
[----:B------:R-:W-:Y:S05]  /*15000*/  BSYNC B1 ;  /* 0x0000000000017941 */ /* 0x000fea0003800000 */
.L_x_189:
        /* <DEDUP_REMOVED lines=12> */
.L_x_192:
[----:B------:R-:W-:Y:S05]  /*150d0*/  BSYNC B1 ;  /* 0x0000000000017941 */ /* 0x000fea0003800000 */
.L_x_191:
        /* <DEDUP_REMOVED lines=12> */
.L_x_194:
[----:B------:R-:W-:Y:S05]  /*151a0*/  BSYNC B1 ;  /* 0x0000000000017941 */ /* 0x000fea0003800000 */
.L_x_193:
        /* <DEDUP_REMOVED lines=12> */
.L_x_196:
[----:B------:R-:W-:Y:S05]  /*15270*/  BSYNC B1 ;  /* 0x0000000000017941 */ /* 0x000fea0003800000 */
.L_x_195:
        /* <DEDUP_REMOVED lines=12> */
.L_x_198:
[----:B------:R-:W-:Y:S05]  /*15340*/  BSYNC B1 ;  /* 0x0000000000017941 */ /* 0x000fea0003800000 */
.L_x_197:
        /* <DEDUP_REMOVED lines=12> */
.L_x_200:
[----:B------:R-:W-:Y:S05]  /*15410*/  BSYNC B1 ;  /* 0x0000000000017941 */ /* 0x000fea0003800000 */
.L_x_199:
        /* <DEDUP_REMOVED lines=12> */
.L_x_202:
[----:B------:R-:W-:Y:S05]  /*154e0*/  BSYNC B1 ;  /* 0x0000000000017941 */ /* 0x000fea0003800000 */
.L_x_201:
        /* <DEDUP_REMOVED lines=12> */
.L_x_204:
[----:B------:R-:W-:Y:S05]  /*155b0*/  BSYNC B1 ;  /* 0x0000000000017941 */ /* 0x000fea0003800000 */
.L_x_203:
        /* <DEDUP_REMOVED lines=12> */
.L_x_206:
[----:B------:R-:W-:Y:S05]  /*15680*/  BSYNC B1 ;  /* 0x0000000000017941 */ /* 0x000fea0003800000 */
.L_x_205:
        /* <DEDUP_REMOVED lines=12> */
.L_x_208:
[----:B------:R-:W-:Y:S05]  /*15750*/  BSYNC B1 ;  /* 0x0000000000017941 */ /* 0x000fea0003800000 */
.L_x_207:
        /* <DEDUP_REMOVED lines=12> */
.L_x_210:
[----:B------:R-:W-:Y:S05]  /*15820*/  BSYNC B1 ;  /* 0x0000000000017941 */ /* 0x000fea0003800000 */
.L_x_209:
        /* <DEDUP_REMOVED lines=12> */
.L_x_212:
[----:B------:R-:W-:Y:S05]  /*158f0*/  BSYNC B1 ;  /* 0x0000000000017941 */ /* 0x000fea0003800000 */
.L_x_211:
        /* <DEDUP_REMOVED lines=12> */
.L_x_214:
[----:B------:R-:W-:Y:S05]  /*159c0*/  BSYNC B1 ;  /* 0x0000000000017941 */ /* 0x000fea0003800000 */
.L_x_213:
        /* <DEDUP_REMOVED lines=12> */
.L_x_216:
[----:B------:R-:W-:Y:S05]  /*15a90*/  BSYNC B1 ;  /* 0x0000000000017941 */ /* 0x000fea0003800000 */
.L_x_215:
        /* <DEDUP_REMOVED lines=12> */
.L_x_218:
[----:B------:R-:W-:Y:S05]  /*15b60*/  BSYNC B1 ;  /* 0x0000000000017941 */ /* 0x000fea0003800000 */
.L_x_217:
        /* <DEDUP_REMOVED lines=12> */
.L_x_220:
[----:B------:R-:W-:Y:S05]  /*15c30*/  BSYNC B1 ;  /* 0x0000000000017941 */ /* 0x000fea0003800000 */
.L_x_219:
        /* <DEDUP_REMOVED lines=12> */
.L_x_222:
[----:B------:R-:W-:Y:S05]  /*15d00*/  BSYNC B1 ;  /* 0x0000000000017941 */ /* 0x000fea0003800000 */
.L_x_221:
        /* <DEDUP_REMOVED lines=12> */
.L_x_224:
[----:B------:R-:W-:Y:S05]  /*15dd0*/  BSYNC B1 ;  /* 0x0000000000017941 */ /* 0x000fea0003800000 */
.L_x_223:
        /* <DEDUP_REMOVED lines=12> */
.L_x_226:
[----:B------:R-:W-:Y:S05]  /*15ea0*/  BSYNC B1 ;  /* 0x0000000000017941 */ /* 0x000fea0003800000 */
.L_x_225:
        /* <DEDUP_REMOVED lines=12> */
.L_x_228:
[----:B------:R-:W-:Y:S05]  /*15f70*/  BSYNC B1 ;  /* 0x0000000000017941 */ /* 0x000fea0003800000 */
.L_x_227:
        /* <DEDUP_REMOVED lines=12> */
.L_x_230:
[----:B------:R-:W-:Y:S05]  /*16040*/  BSYNC B1 ;  /* 0x0000000000017941 */ /* 0x000fea0003800000 */
.L_x_229:
        /* <DEDUP_REMOVED lines=12> */
.L_x_232:
[----:B------:R-:W-:Y:S05]  /*16110*/  BSYNC B1 ;  /* 0x0000000000017941 */ /* 0x000fea0003800000 */
.L_x_231:
        /* <DEDUP_REMOVED lines=12> */
.L_x_234:
[----:B------:R-:W-:Y:S05]  /*161e0*/  BSYNC B1 ;  /* 0x0000000000017941 */ /* 0x000fea0003800000 */
.L_x_233:
        /* <DEDUP_REMOVED lines=12> */
.L_x_236:
[----:B------:R-:W-:Y:S05]  /*162b0*/  BSYNC B1 ;  /* 0x0000000000017941 */ /* 0x000fea0003800000 */
.L_x_235:
        /* <DEDUP_REMOVED lines=12> */
.L_x_238:
[----:B------:R-:W-:Y:S05]  /*16380*/  BSYNC B1 ;  /* 0x0000000000017941 */ /* 0x000fea0003800000 */
.L_x_237:
        /* <DEDUP_REMOVED lines=12> */
.L_x_240:
[----:B------:R-:W-:Y:S05]  /*16450*/  BSYNC B1 ;  /* 0x0000000000017941 */ /* 0x000fea0003800000 */
.L_x_239:
        /* <DEDUP_REMOVED lines=12> */
.L_x_242:
[----:B------:R-:W-:Y:S05]  /*16520*/  BSYNC B1 ;  /* 0x0000000000017941 */ /* 0x000fea0003800000 */
.L_x_241:
        /* <DEDUP_REMOVED lines=12> */
.L_x_244:
[----:B------:R-:W-:Y:S05]  /*165f0*/  BSYNC B1 ;  /* 0x0000000000017941 */ /* 0x000fea0003800000 */
.L_x_243:
        /* <DEDUP_REMOVED lines=12> */
.L_x_246:
[----:B------:R-:W-:Y:S05]  /*166c0*/  BSYNC B1 ;  /* 0x0000000000017941 */ /* 0x000fea0003800000 */
.L_x_245:
        /* <DEDUP_REMOVED lines=12> */
.L_x_248:
[----:B------:R-:W-:Y:S05]  /*16790*/  BSYNC B1 ;  /* 0x0000000000017941 */ /* 0x000fea0003800000 */
.L_x_247:
        /* <DEDUP_REMOVED lines=12> */
.L_x_250:
[----:B------:R-:W-:Y:S05]  /*16860*/  BSYNC B1 ;  /* 0x0000000000017941 */ /* 0x000fea0003800000 */
.L_x_249:
        /* <DEDUP_REMOVED lines=12> */
.L_x_252:
[----:B------:R-:W-:Y:S05]  /*16930*/  BSYNC B1 ;  /* 0x0000000000017941 */ /* 0x000fea0003800000 */
.L_x_251:
        /* <DEDUP_REMOVED lines=12> */
.L_x_254:
[----:B------:R-:W-:Y:S05]  /*16a00*/  BSYNC B1 ;  /* 0x0000000000017941 */ /* 0x000fea0003800000 */
.L_x_253:
[----:B0-----:R-:W2:Y:S01]  /*16a10*/  LDL.LU R5, [R1+0x200] ;  /* 0x0002000001057983 */ /* 0x001ea20000300800 */
[----:B-----5:R-:W-:Y:S01]  /*16a20*/  LOP3.LUT R4, R4, 0xff, RZ, 0xc0, !PT ;  /* 0x000000ff04047812 */ /* 0x020fe200078ec0ff */
[----:B------:R-:W-:Y:S01]  /*16a30*/  BSSY B1, `(.L_x_255) ;  /* 0x000000b000017945 */ /* 0x000fe20003800000 */
[----:B------:R-:W-:Y:S02]  /*16a40*/  ISETP.LT.OR P3, PT, R0, 0xd9, !P0 ;  /* 0x000000d90000780c */ /* 0x000fe40004761670 */
[----:B------:R-:W-:-:S05]  /*16a50*/  F2FP.F16.E5M2.UNPACK_B R4, R4 ;  /* 0x00000004ff04723e */ /* 0x000fca00020004ff */
[----:B------:R-:W-:-:S05]  /*16a60*/  HADD2.F32 R4, -RZ, R4.H0_H0 ;  /* 0x20000004ff047230 */ /* 0x000fca0000004100 */
[----:B------:R-:W-:-:S04]  /*16a70*/  FMUL R4, R4, UR21 ;  /* 0x0000001504047c20 */ /* 0x000fc80008400000 */
[----:B--2---:R-:W-:-:S05]  /*16a80*/  FFMA R4, R5, UR20, R4 ;  /* 0x0000001405047c23 */ /* 0x004fca0008000004 */
[----:B------:R-:W-:Y:S02]  /*16a90*/  F2FP.SATFINITE.E5M2.F32.PACK_AB_MERGE_C R5, RZ, R4, RZ ;  /* 0x00000004ff05723e */ /* 0x000fe400048060ff */
[----:B------:R-:W-:-:S03]  /*16aa0*/  PRMT R4, RZ, 0x7610, R4 ;  /* 0x00007610ff047816 */ /* 0x000fc60000000004 */
[----:B------:R0:W-:Y:S01]  /*16ab0*/  @!P2 STG.E.U8 desc[UR14][R26.64+0xd1], R5 ;  /* 0x0000d1051a00a986 */ /* 0x0001e2000c10110e */
[----:B------:R-:W-:Y:S05]  /*16ac0*/  @P3 BRA `(.L_x_256) ;  /* 0x0000000000043947 */ /* 0x000fea0003800000 */
[----:B------:R2:W5:Y:S02]  /*16ad0*/  LDG.E.U8 R4, desc[UR14][R32.64+0xd8] ;  /* 0x0000d80e20047981 */ /* 0x000564000c1e1100 */
.L_x_256:
[----:B------:R-:W-:Y:S05]  /*16ae0*/  BSYNC B1 ;  /* 0x0000000000017941 */ /* 0x000fea0003800000 */
.L_x_255:
[----:B0-----:R-:W3:Y:S01]  /*16af0*/  LDL.LU R5, [R1+0x204] ;  /* 0x0002040001057983 */ /* 0x001ee20000300800 */
[----:B-----5:R-:W-:Y:S01]  /*16b00*/  LOP3.LUT R4, R4, 0xff, RZ, 0xc0, !PT ;  /* 0x000000ff04047812 */ /* 0x020fe200078ec0ff */
[----:B------:R-:W-:Y:S01]  /*16b10*/  BSSY B1, `(.L_x_257) ;  /* 0x000000b000017945 */ /* 0x000fe20003800000 */
[----:B------:R-:W-:Y:S02]  /*16b20*/  ISETP.LT.OR P2, PT, R0, 0xda, !P0 ;  /* 0x000000da0000780c */ /* 0x000fe40004741670 */
[----:B------:R-:W-:-:S05]  /*16b30*/  F2FP.F16.E5M2.UNPACK_B R4, R4 ;  /* 0x00000004ff04723e */ /* 0x000fca00020004ff */
[----:B------:R-:W-:-:S05]  /*16b40*/  HADD2.F32 R4, -RZ, R4.H0_H0 ;  /* 0x20000004ff047230 */ /* 0x000fca0000004100 */
[----:B------:R-:W-:-:S04]  /*16b50*/  FMUL R4, R4, UR21 ;  /* 0x0000001504047c20 */ /* 0x000fc80008400000 */
[----:B---3--:R-:W-:-:S05]  /*16b60*/  FFMA R4, R5, UR20, R4 ;  /* 0x0000001405047c23 */ /* 0x008fca0008000004 */
[----:B------:R-:W-:Y:S02]  /*16b70*/  F2FP.SATFINITE.E5M2.F32.PACK_AB_MERGE_C R5, RZ, R4, RZ ;  /* 0x00000004ff05723e */ /* 0x000fe400048060ff */
[----:B------:R-:W-:-:S03]  /*16b80*/  PRMT R4, RZ, 0x7610, R4 ;  /* 0x00007610ff047816 */ /* 0x000fc60000000004 */
[----:B------:R0:W-:Y:S01]  /*16b90*/  @!P3 STG.E.U8 desc[UR14][R24.64+0xd8], R5 ;  /* 0x0000d8051800b986 */ /* 0x0001e2000c10110e */
[----:B------:R-:W-:Y:S05]  /*16ba0*/  @P2 BRA `(.L_x_258) ;  /* 0x0000000000042947 */ /* 0x000fea0003800000 */
[----:B------:R3:W5:Y:S02]  /*16bb0*/  LDG.E.U8 R4, desc[UR14][R32.64+0xd9] ;  /* 0x0000d90e20047981 */ /* 0x000764000c1e1100 */
.L_x_258:
[----:B------:R-:W-:Y:S05]  /*16bc0*/  BSYNC B1 ;  /* 0x0000000000017941 */ /* 0x000fea0003800000 */
.L_x_257:
        /* <DEDUP_REMOVED lines=13> */
.L_x_260:
[----:B------:R-:W-:Y:S05]  /*16ca0*/  BSYNC B1 ;  /* 0x0000000000017941 */ /* 0x000fea0003800000 */
.L_x_259:
        /* <DEDUP_REMOVED lines=13> */
.L_x_262:
[----:B------:R-:W-:Y:S05]  /*16d80*/  BSYNC B1 ;  /* 0x0000000000017941 */ /* 0x000fea0003800000 */
.L_x_261:
        /* <DEDUP_REMOVED lines=13> */
.L_x_264:
[----:B------:R-:W-:Y:S05]  /*16e60*/  BSYNC B1 ;  /* 0x0000000000017941 */ /* 0x000fea0003800000 */
.L_x_263:
        /* <DEDUP_REMOVED lines=13> */
.L_x_266:
[----:B------:R-:W-:Y:S05]  /*16f40*/  BSYNC B1 ;  /* 0x0000000000017941 */ /* 0x000fea0003800000 */
.L_x_265:
        /* <DEDUP_REMOVED lines=13> */
.L_x_268:
[----:B------:R-:W-:Y:S05]  /*17020*/  BSYNC B1 ;  /* 0x0000000000017941 */ /* 0x000fea0003800000 */
.L_x_267:
        /* <DEDUP_REMOVED lines=13> */
.L_x_270:
[----:B------:R-:W-:Y:S05]  /*17100*/  BSYNC B1 ;  /* 0x0000000000017941 */ /* 0x000fea0003800000 */
.L_x_269:
        /* <DEDUP_REMOVED lines=13> */
.L_x_272:
[----:B------:R-:W-:Y:S05]  /*171e0*/  BSYNC B1 ;  /* 0x0000000000017941 */ /* 0x000fea0003800000 */
.L_x_271:
        /* <DEDUP_REMOVED lines=13> */
.L_x_274:
[----:B------:R-:W-:Y:S05]  /*172c0*/  BSYNC B1 ;  /* 0x0000000000017941 */ /* 0x000fea0003800000 */
.L_x_273:
        /* <DEDUP_REMOVED lines=13> */
.L_x_276:
[----:B------:R-:W-:Y:S05]  /*173a0*/  BSYNC B1 ;  /* 0x0000000000017941 */ /* 0x000fea0003800000 */
.L_x_275:
        /* <DEDUP_REMOVED lines=13> */
.L_x_278:
[----:B------:R-:W-:Y:S05]  /*17480*/  BSYNC B1 ;  /* 0x0000000000017941 */ /* 0x000fea0003800000 */
.L_x_277:
        /* <DEDUP_REMOVED lines=13> */
.L_x_280:
[----:B------:R-:W-:Y:S05]  /*17560*/  BSYNC B1 ;  /* 0x0000000000017941 */ /* 0x000fea0003800000 */
.L_x_279:
        /* <DEDUP_REMOVED lines=13> */
.L_x_282:
[----:B------:R-:W-:Y:S05]  /*17640*/  BSYNC B1 ;  /* 0x0000000000017941 */ /* 0x000fea0003800000 */
.L_x_281:
        /* <DEDUP_REMOVED lines=13> */
.L_x_284:
[----:B------:R-:W-:Y:S05]  /*17720*/  BSYNC B1 ;  /* 0x0000000000017941 */ /* 0x000fea0003800000 */
.L_x_283:
        /* <DEDUP_REMOVED lines=13> */
.L_x_286:
[----:B------:R-:W-:Y:S05]  /*17800*/  BSYNC B1 ;  /* 0x0000000000017941 */ /* 0x000fea0003800000 */
.L_x_285:
        /* <DEDUP_REMOVED lines=13> */
.L_x_288:
[----:B------:R-:W-:Y:S05]  /*178e0*/  BSYNC B1 ;  /* 0x0000000000017941 */ /* 0x000fea0003800000 */
.L_x_287:
        /* <DEDUP_REMOVED lines=13> */
.L_x_290:
[----:B------:R-:W-:Y:S05]  /*179c0*/  BSYNC B1 ;  /* 0x0000000000017941 */ /* 0x000fea0003800000 */
.L_x_289:
        /* <DEDUP_REMOVED lines=13> */
.L_x_292:
[----:B------:R-:W-:Y:S05]  /*17aa0*/  BSYNC B1 ;  /* 0x0000000000017941 */ /* 0x000fea0003800000 */
.L_x_291:
        /* <DEDUP_REMOVED lines=13> */
.L_x_294:
[----:B------:R-:W-:Y:S05]  /*17b80*/  BSYNC B1 ;  /* 0x0000000000017941 */ /* 0x000fea0003800000 */
.L_x_293:
[----:B------:R-:W2:Y:S01]  /*17b90*/  LDL.LU R7, [R1+0x250] ;  /* 0x0002500001077983 */ /* 0x000ea20000300800 */
[----:B-----5:R-:W-:Y:S01]  /*17ba0*/  LOP3.LUT R4, R4, 0xff, RZ, 0xc0, !PT ;  /* 0x000000ff04047812 */ /* 0x020fe200078ec0ff */
[----:B------:R-:W-:Y:S01]  /*17bb0*/  BSSY B1, `(.L_x_295) ;  /* 0x0000013000017945 */ /* 0x000fe20003800000 */
[----:B0-----:R-:W-:Y:S02]  /*17bc0*/  IADD3 R5, P0, R35, 0x80, RZ ;  /* 0x0000008023057810 */ /* 0x001fe40007f1e0ff */
[----:B------:R-:W-:-:S03]  /*17bd0*/  F2FP.F16.E5M2.UNPACK_B R4, R4 ;  /* 0x00000004ff04723e */ /* 0x000fc600020004ff */
[----:B--234-:R-:W-:Y:S01]  /*17be0*/  IMAD.X R2, RZ, RZ, R37, P0 ;  /* 0x000000ffff027224 */ /* 0x01cfe200000e0625 */
[----:B------:R-:W-:Y:S01]  /*17bf0*/  ISETP.GE.AND P0, PT, R34, 0x81, PT ;  /* 0x000000812200780c */ /* 0x000fe20003f06270 */
[----:B------:R-:W-:Y:S02]  /*17c00*/  HADD2.F32 R4, -RZ, R4.H0_H0 ;  /* 0x20000004ff047230 */ /* 0x000fe40000004100 */
[----:B------:R-:W-:Y:S01]  /*17c10*/  IMAD R6, R2, UR6, RZ ;  /* 0x0000000602067c24 */ /* 0x000fe2000f8e02ff */
[----:B------:R-:W-:Y:S01]  /*17c20*/  ISETP.LT.OR P3, PT, R0, 0x1, !P0 ;  /* 0x000000010000780c */ /* 0x000fe20004761670 */
[----:B------:R-:W-:-:S04]  /*17c30*/  IMAD.WIDE.U32 R2, R5, UR6, R38 ;  /* 0x0000000605027c25 */ /* 0x000fc8000f8e0026 */
[----:B------:R-:W-:Y:S01]  /*17c40*/  FMUL R4, R4, UR21 ;  /* 0x0000001504047c20 */ /* 0x000fe20008400000 */
[----:B------:R-:W-:Y:S01]  /*17c50*/  IMAD R5, R5, UR7, R6 ;  /* 0x0000000705057c24 */ /* 0x000fe2000f8e0206 */
[----:B------:R-:W-:-:S04]  /*17c60*/  IADD3 R2, P2, R2, UR10, RZ ;  /* 0x0000000a02027c10 */ /* 0x000fc8000ff5e0ff */
[----:B------:R-:W-:Y:S01]  /*17c70*/  IADD3.X R3, R3, UR11, R5, P2, !PT ;  /* 0x0000000b03037c10 */ /* 0x000fe200097fe405 */
[----:B------:R-:W-:-:S05]  /*17c80*/  FFMA R4, R7, UR20, R4 ;  /* 0x0000001407047c23 */ /* 0x000fca0008000004 */
[----:B------:R-:W-:Y:S02]  /*17c90*/  F2FP.SATFINITE.E5M2.F32.PACK_AB_MERGE_C R7, RZ, R4, RZ ;  /* 0x00000004ff07723e */ /* 0x000fe400048060ff */
[----:B------:R-:W-:-:S03]  /*17ca0*/  PRMT R4, RZ, 0x7610, R4 ;  /* 0x00007610ff047816 */ /* 0x000fc60000000004 */
[----:B------:R0:W-:Y:S01]  /*17cb0*/  @!P1 STG.E.U8 desc[UR14][R26.64+0xf9], R7 ;  /* 0x0000f9071a009986 */ /* 0x0001e2000c10110e */
[----:B------:R-:W-:Y:S05]  /*17cc0*/  @P3 BRA `(.L_x_296) ;  /* 0x0000000000043947 */ /* 0x000fea0003800000 */
[----:B------:R2:W5:Y:S02]  /*17cd0*/  LDG.E.U8 R4, desc[UR14][R2.64] ;  /* 0x0000000e02047981 */ /* 0x000564000c1e1100 */
.L_x_296:
[----:B------:R-:W-:Y:S05]  /*17ce0*/  BSYNC B1 ;  /* 0x0000000000017941 */ /* 0x000fea0003800000 */
.L_x_295:
[----:B------:R-:W3:Y:S01]  /*17cf0*/  LDL.LU R5, [R1+0x254] ;  /* 0x0002540001057983 */ /* 0x000ee20000300800 */
        /* <DEDUP_REMOVED lines=12> */
.L_x_298:
[----:B------:R-:W-:Y:S05]  /*17dc0*/  BSYNC B1 ;  /* 0x0000000000017941 */ /* 0x000fea0003800000 */
.L_x_297:
[----:B---3--:R-:W3:Y:S01]  /*17dd0*/  LDL.LU R5, [R1+0x258] ;  /* 0x0002580001057983 */ /* 0x008ee20000300800 */
[----:B-----5:R-:W-:Y:S01]  /*17de0*/  LOP3.LUT R4, R4, 0xff, RZ, 0xc0, !PT ;  /* 0x000000ff04047812 */ /* 0x020fe200078ec0ff */
[----:B------:R-:W-:Y:S01]  /*17df0*/  BSSY B1, `(.L_x_299) ;  /* 0x0000013000017945 */ /* 0x000fe20003800000 */
[----:B------:R-:W-:Y:S02]  /*17e00*/  IADD3 R35, P1, R35, 0x88, RZ ;  /* 0x0000008823237810 */ /* 0x000fe40007f3e0ff */
[----:B------:R-:W-:Y:S02]  /*17e10*/  F2FP.F16.E5M2.UNPACK_B R4, R4 ;  /* 0x00000004ff04723e */ /* 0x000fe400020004ff */
[----:B------:R-:W-:Y:S01]  /*17e20*/  PRMT R6, RZ, 0x7610, R6 ;  /* 0x00007610ff067816 */ /* 0x000fe20000000006 */
[----:B------:R-:W-:Y:S01]  /*17e30*/  IMAD.X R36, RZ, RZ, R37, P1 ;  /* 0x000000ffff247224 */ /* 0x000fe200008e0625 */
[----:B------:R-:W-:Y:S01]  /*17e40*/  ISETP.GE.AND P1, PT, R34, 0x89, PT ;  /* 0x000000892200780c */ /* 0x000fe20003f26270 */
[----:B------:R-:W-:-:S02]  /*17e50*/  HADD2.F32 R4, -RZ, R4.H0_H0 ;  /* 0x20000004ff047230 */ /* 0x000fc40000004100 */
[----:B------:R-:W-:Y:S01]  /*17e60*/  IMAD R36, R36, UR6, RZ ;  /* 0x0000000624247c24 */ /* 0x000fe2000f8e02ff */
[----:B------:R-:W-:Y:S01]  /*17e70*/  ISETP.LT.OR P5, PT, R0, 0x1, !P1 ;  /* 0x000000010000780c */ /* 0x000fe20004fa1670 */
[----:B------:R-:W-:-:S04]  /*17e80*/  IMAD.WIDE.U32 R38, R35, UR6, R38 ;  /* 0x0000000623267c25 */ /* 0x000fc8000f8e0026 */
[----:B------:R-:W-:Y:S01]  /*17e90*/  FMUL R4, R4, UR21 ;  /* 0x0000001504047c20 */ /* 0x000fe20008400000 */
[----:B------:R-:W-:-:S03]  /*17ea0*/  IMAD R35, R35, UR7, R36 ;  /* 0x0000000723237c24 */ /* 0x000fc6000f8e0224 */
[----:B---3--:R-:W-:Y:S01]  /*17eb0*/  FFMA R5, R5, UR20, R4 ;  /* 0x0000001405057c23 */ /* 0x008fe20008000004 */
[----:B------:R-:W-:-:S04]  /*17ec0*/  IADD3 R4, P3, R38, UR10, RZ ;  /* 0x0000000a26047c10 */ /* 0x000fc8000ff7e0ff */
[----:B0-----:R-:W-:Y:S02]  /*17ed0*/  F2FP.SATFINITE.E5M2.F32.PACK_AB_MERGE_C R7, RZ, R5, RZ ;  /* 0x00000005ff07723e */ /* 0x001fe400048060ff */
[----:B------:R-:W-:-:S03]  /*17ee0*/  IADD3.X R5, R39, UR11, R35, P3, !PT ;  /* 0x0000000b27057c10 */ /* 0x000fc60009ffe423 */
[----:B------:R0:W-:Y:S01]  /*17ef0*/  @!P2 STG.E.U8 desc[UR14][R30.64+0x1], R7 ;  /* 0x000001071e00a986 */ /* 0x0001e2000c10110e */
[----:B------:R-:W-:Y:S05]  /*17f00*/  @P5 BRA `(.L_x_300) ;  /* 0x0000000000045947 */ /* 0x000fea0003800000 */
[----:B------:R3:W5:Y:S02]  /*17f10*/  LDG.E.U8 R6, desc[UR14][R4.64] ;  /* 0x0000000e04067981 */ /* 0x000764000c1e1100 */
.L_x_300:
[----:B------:R-:W-:Y:S05]  /*17f20*/  BSYNC B1 ;  /* 0x0000000000017941 */ /* 0x000fea0003800000 */
.L_x_299:
        /* <DEDUP_REMOVED lines=13> */
.L_x_302:
[----:B------:R-:W-:Y:S05]  /*18000*/  BSYNC B1 ;  /* 0x0000000000017941 */ /* 0x000fea0003800000 */
.L_x_301:
        /* <DEDUP_REMOVED lines=13> */
.L_x_304:
[----:B------:R-:W-:Y:S05]  /*180e0*/  BSYNC B1 ;  /* 0x0000000000017941 */ /* 0x000fea0003800000 */
.L_x_303:
        /* <DEDUP_REMOVED lines=13> */
.L_x_306:
[----:B------:R-:W-:Y:S05]  /*181c0*/  BSYNC B1 ;  /* 0x0000000000017941 */ /* 0x000fea0003800000 */
.L_x_305:
        /* <DEDUP_REMOVED lines=13> */
.L_x_308:
[----:B------:R-:W-:Y:S05]  /*182a0*/  BSYNC B1 ;  /* 0x0000000000017941 */ /* 0x000fea0003800000 */
.L_x_307:
        /* <DEDUP_REMOVED lines=13> */
.L_x_310:
[----:B------:R-:W-:Y:S05]  /*18380*/  BSYNC B1 ;  /* 0x0000000000017941 */ /* 0x000fea0003800000 */
.L_x_309:
        /* <DEDUP_REMOVED lines=13> */
.L_x_312:
[----:B------:R-:W-:Y:S05]  /*18460*/  BSYNC B1 ;  /* 0x0000000000017941 */ /* 0x000fea0003800000 */
.L_x_311:
        /* <DEDUP_REMOVED lines=13> */
.L_x_314:
[----:B------:R-:W-:Y:S05]  /*18540*/  BSYNC B1 ;  /* 0x0000000000017941 */ /* 0x000fea0003800000 */
.L_x_313:
        /* <DEDUP_REMOVED lines=13> */
.L_x_316:
[----:B------:R-:W-:Y:S05]  /*18620*/  BSYNC B1 ;  /* 0x0000000000017941 */ /* 0x000fea0003800000 */
.L_x_315:
        /* <DEDUP_REMOVED lines=13> */
.L_x_318:
[----:B------:R-:W-:Y:S05]  /*18700*/  BSYNC B1 ;  /* 0x0000000000017941 */ /* 0x000fea0003800000 */
.L_x_317:
        /* <DEDUP_REMOVED lines=13> */
.L_x_320:
[----:B------:R-:W-:Y:S05]  /*187e0*/  BSYNC B1 ;  /* 0x0000000000017941 */ /* 0x000fea0003800000 */
.L_x_319:
        /* <DEDUP_REMOVED lines=13> */
.L_x_322:
[----:B------:R-:W-:Y:S05]  /*188c0*/  BSYNC B1 ;  /* 0x0000000000017941 */ /* 0x000fea0003800000 */
.L_x_321:
        /* <DEDUP_REMOVED lines=13> */
.L_x_324:
[----:B------:R-:W-:Y:S05]  /*189a0*/  BSYNC B1 ;  /* 0x0000000000017941 */ /* 0x000fea0003800000 */
.L_x_323:
        /* <DEDUP_REMOVED lines=13> */
.L_x_326:
[----:B------:R-:W-:Y:S05]  /*18a80*/  BSYNC B1 ;  /* 0x0000000000017941 */ /* 0x000fea0003800000 */
.L_x_325:
        /* <DEDUP_REMOVED lines=13> */
.L_x_328:
[----:B------:R-:W-:Y:S05]  /*18b60*/  BSYNC B1 ;  /* 0x0000000000017941 */ /* 0x000fea0003800000 */
.L_x_327:
        /* <DEDUP_REMOVED lines=13> */
.L_x_330:
[----:B------:R-:W-:Y:S05]  /*18c40*/  BSYNC B1 ;  /* 0x0000000000017941 */ /* 0x000fea0003800000 */
.L_x_329:
        /* <DEDUP_REMOVED lines=13> */
.L_x_332:
[----:B------:R-:W-:Y:S05]  /*18d20*/  BSYNC B1 ;  /* 0x0000000000017941 */ /* 0x000fea0003800000 */
.L_x_331:
        /* <DEDUP_REMOVED lines=13> */
.L_x_334:
[----:B------:R-:W-:Y:S05]  /*18e00*/  BSYNC B1 ;  /* 0x0000000000017941 */ /* 0x000fea0003800000 */
.L_x_333:
        /* <DEDUP_REMOVED lines=13> */
.L_x_336:
[----:B------:R-:W-:Y:S05]  /*18ee0*/  BSYNC B1 ;  /* 0x0000000000017941 */ /* 0x000fea0003800000 */
.L_x_335:
        /* <DEDUP_REMOVED lines=13> */
.L_x_338:
[----:B------:R-:W-:Y:S05]  /*18fc0*/  BSYNC B1 ;  /* 0x0000000000017941 */ /* 0x000fea0003800000 */
.L_x_337:
        /* <DEDUP_REMOVED lines=13> */
.L_x_340:
[----:B------:R-:W-:Y:S05]  /*190a0*/  BSYNC B1 ;  /* 0x0000000000017941 */ /* 0x000fea0003800000 */
.L_x_339:
        /* <DEDUP_REMOVED lines=13> */
.L_x_342:
[----:B------:R-:W-:Y:S05]  /*19180*/  BSYNC B1 ;  /* 0x0000000000017941 */ /* 0x000fea0003800000 */
.L_x_341:
        /* <DEDUP_REMOVED lines=13> */
.L_x_344:
[----:B------:R-:W-:Y:S05]  /*19260*/  BSYNC B1 ;  /* 0x0000000000017941 */ /* 0x000fea0003800000 */
.L_x_343:
        /* <DEDUP_REMOVED lines=13> */
.L_x_346:
[----:B------:R-:W-:Y:S05]  /*19340*/  BSYNC B1 ;  /* 0x0000000000017941 */ /* 0x000fea0003800000 */
.L_x_345:
        /* <DEDUP_REMOVED lines=13> */
.L_x_348:
[----:B------:R-:W-:Y:S05]  /*19420*/  BSYNC B1 ;  /* 0x0000000000017941 */ /* 0x000fea0003800000 */
.L_x_347:
        /* <DEDUP_REMOVED lines=13> */
.L_x_350:
[----:B------:R-:W-:Y:S05]  /*19500*/  BSYNC B1 ;  /* 0x0000000000017941 */ /* 0x000fea0003800000 */
.L_x_349:
        /* <DEDUP_REMOVED lines=13> */
.L_x_352:
[----:B------:R-:W-:Y:S05]  /*195e0*/  BSYNC B1 ;  /* 0x0000000000017941 */ /* 0x000fea0003800000 */
.L_x_351:
        /* <DEDUP_REMOVED lines=13> */
.L_x_354:
[----:B------:R-:W-:Y:S05]  /*196c0*/  BSYNC B1 ;  /* 0x0000000000017941 */ /* 0x000fea0003800000 */
.L_x_353:
        /* <DEDUP_REMOVED lines=13> */
.L_x_356:
[----:B------:R-:W-:Y:S05]  /*197a0*/  BSYNC B1 ;  /* 0x0000000000017941 */ /* 0x000fea0003800000 */
.L_x_355:
        /* <DEDUP_REMOVED lines=13> */
.L_x_358:
[----:B------:R-:W-:Y:S05]  /*19880*/  BSYNC B1 ;  /* 0x0000000000017941 */ /* 0x000fea0003800000 */
.L_x_357:
        /* <DEDUP_REMOVED lines=13> */
.L_x_360:
[----:B------:R-:W-:Y:S05]  /*19960*/  BSYNC B1 ;  /* 0x0000000000017941 */ /* 0x000fea0003800000 */
.L_x_359:
        /* <DEDUP_REMOVED lines=13> */
.L_x_362:
[----:B------:R-:W-:Y:S05]  /*19a40*/  BSYNC B1 ;  /* 0x0000000000017941 */ /* 0x000fea0003800000 */
.L_x_361:
        /* <DEDUP_REMOVED lines=13> */
.L_x_364:
[----:B------:R-:W-:Y:S05]  /*19b20*/  BSYNC B1 ;  /* 0x0000000000017941 */ /* 0x000fea0003800000 */
.L_x_363:
        /* <DEDUP_REMOVED lines=13> */
.L_x_366:
[----:B------:R-:W-:Y:S05]  /*19c00*/  BSYNC B1 ;  /* 0x0000000000017941 */ /* 0x000fea0003800000 */
.L_x_365:
        /* <DEDUP_REMOVED lines=13> */
.L_x_368:
[----:B------:R-:W-:Y:S05]  /*19ce0*/  BSYNC B1 ;  /* 0x0000000000017941 */ /* 0x000fea0003800000 */
.L_x_367:
        /* <DEDUP_REMOVED lines=13> */
.L_x_370:
[----:B------:R-:W-:Y:S05]  /*19dc0*/  BSYNC B1 ;  /* 0x0000000000017941 */ /* 0x000fea0003800000 */
.L_x_369:
        /* <DEDUP_REMOVED lines=13> */
.L_x_372:
[----:B------:R-:W-:Y:S05]  /*19ea0*/  BSYNC B1 ;  /* 0x0000000000017941 */ /* 0x000fea0003800000 */
.L_x_371:
        /* <DEDUP_REMOVED lines=13> */
.L_x_374:
[----:B------:R-:W-:Y:S05]  /*19f80*/  BSYNC B1 ;  /* 0x0000000000017941 */ /* 0x000fea0003800000 */
.L_x_373:
        /* <DEDUP_REMOVED lines=13> */
.L_x_376:
[----:B------:R-:W-:Y:S05]  /*1a060*/  BSYNC B1 ;  /* 0x0000000000017941 */ /* 0x000fea0003800000 */
.L_x_375:
        /* <DEDUP_REMOVED lines=13> */
.L_x_378:
[----:B------:R-:W-:Y:S05]  /*1a140*/  BSYNC B1 ;  /* 0x0000000000017941 */ /* 0x000fea0003800000 */
.L_x_377:
        /* <DEDUP_REMOVED lines=13> */
.L_x_380:
[----:B------:R-:W-:Y:S05]  /*1a220*/  BSYNC B1 ;  /* 0x0000000000017941 */ /* 0x000fea0003800000 */
.L_x_379:
        /* <DEDUP_REMOVED lines=13> */
.L_x_382:
[----:B------:R-:W-:Y:S05]  /*1a300*/  BSYNC B1 ;  /* 0x0000000000017941 */ /* 0x000fea0003800000 */
.L_x_381:
        /* <DEDUP_REMOVED lines=13> */
.L_x_384:
[----:B------:R-:W-:Y:S05]  /*1a3e0*/  BSYNC B1 ;  /* 0x0000000000017941 */ /* 0x000fea0003800000 */
.L_x_383:
        /* <DEDUP_REMOVED lines=13> */
.L_x_386:
[----:B------:R-:W-:Y:S05]  /*1a4c0*/  BSYNC B1 ;  /* 0x0000000000017941 */ /* 0x000fea0003800000 */
.L_x_385:
        /* <DEDUP_REMOVED lines=13> */
.L_x_388:
[----:B------:R-:W-:Y:S05]  /*1a5a0*/  BSYNC B1 ;  /* 0x0000000000017941 */ /* 0x000fea0003800000 */
.L_x_387:
        /* <DEDUP_REMOVED lines=13> */
.L_x_390:
[----:B------:R-:W-:Y:S05]  /*1a680*/  BSYNC B1 ;  /* 0x0000000000017941 */ /* 0x000fea0003800000 */
.L_x_389:
        /* <DEDUP_REMOVED lines=13> */
.L_x_392:
[----:B------:R-:W-:Y:S05]  /*1a760*/  BSYNC B1 ;  /* 0x0000000000017941 */ /* 0x000fea0003800000 */
.L_x_391:
        /* <DEDUP_REMOVED lines=13> */
.L_x_394:
[----:B------:R-:W-:Y:S05]  /*1a840*/  BSYNC B1 ;  /* 0x0000000000017941 */ /* 0x000fea0003800000 */
.L_x_393:
        /* <DEDUP_REMOVED lines=13> */
.L_x_396:
[----:B------:R-:W-:Y:S05]  /*1a920*/  BSYNC B1 ;  /* 0x0000000000017941 */ /* 0x000fea0003800000 */
.L_x_395:
        /* <DEDUP_REMOVED lines=13> */
.L_x_398:
[----:B------:R-:W-:Y:S05]  /*1aa00*/  BSYNC B1 ;  /* 0x0000000000017941 */ /* 0x000fea0003800000 */
.L_x_397:
        /* <DEDUP_REMOVED lines=13> */
.L_x_400:
[----:B------:R-:W-:Y:S05]  /*1aae0*/  BSYNC B1 ;  /* 0x0000000000017941 */ /* 0x000fea0003800000 */
.L_x_399:
        /* <DEDUP_REMOVED lines=13> */
.L_x_402:
[----:B------:R-:W-:Y:S05]  /*1abc0*/  BSYNC B1 ;  /* 0x0000000000017941 */ /* 0x000fea0003800000 */
.L_x_401:
        /* <DEDUP_REMOVED lines=13> */
.L_x_404:
[----:B------:R-:W-:Y:S05]  /*1aca0*/  BSYNC B1 ;  /* 0x0000000000017941 */ /* 0x000fea0003800000 */
.L_x_403:
        /* <DEDUP_REMOVED lines=13> */
.L_x_406:
[----:B------:R-:W-:Y:S05]  /*1ad80*/  BSYNC B1 ;  /* 0x0000000000017941 */ /* 0x000fea0003800000 */
.L_x_405:
        /* <DEDUP_REMOVED lines=13> */
.L_x_408:
[----:B------:R-:W-:Y:S05]  /*1ae60*/  BSYNC B1 ;  /* 0x0000000000017941 */ /* 0x000fea0003800000 */
.L_x_407:
        /* <DEDUP_REMOVED lines=13> */
.L_x_410:
[----:B------:R-:W-:Y:S05]  /*1af40*/  BSYNC B1 ;  /* 0x0000000000017941 */ /* 0x000fea0003800000 */
.L_x_409:
        /* <DEDUP_REMOVED lines=13> */
.L_x_412:
[----:B------:R-:W-:Y:S05]  /*1b020*/  BSYNC B1 ;  /* 0x0000000000017941 */ /* 0x000fea0003800000 */
.L_x_411:
        /* <DEDUP_REMOVED lines=13> */
.L_x_414:
[----:B------:R-:W-:Y:S05]  /*1b100*/  BSYNC B1 ;  /* 0x0000000000017941 */ /* 0x000fea0003800000 */
.L_x_413:
        /* <DEDUP_REMOVED lines=13> */
.L_x_416:
[----:B------:R-:W-:Y:S05]  /*1b1e0*/  BSYNC B1 ;  /* 0x0000000000017941 */ /* 0x000fea0003800000 */
.L_x_415:
        /* <DEDUP_REMOVED lines=13> */
.L_x_418:
[----:B------:R-:W-:Y:S05]  /*1b2c0*/  BSYNC B1 ;  /* 0x0000000000017941 */ /* 0x000fea0003800000 */
.L_x_417:
        /* <DEDUP_REMOVED lines=13> */
.L_x_420:
[----:B------:R-:W-:Y:S05]  /*1b3a0*/  BSYNC B1 ;  /* 0x0000000000017941 */ /* 0x000fea0003800000 */
.L_x_419:
        /* <DEDUP_REMOVED lines=13> */
.L_x_422:
[----:B------:R-:W-:Y:S05]  /*1b480*/  BSYNC B1 ;  /* 0x0000000000017941 */ /* 0x000fea0003800000 */
.L_x_421:
        /* <DEDUP_REMOVED lines=13> */
.L_x_424:
[----:B------:R-:W-:Y:S05]  /*1b560*/  BSYNC B1 ;  /* 0x0000000000017941 */ /* 0x000fea0003800000 */
.L_x_423:
        /* <DEDUP_REMOVED lines=13> */
.L_x_426:
[----:B------:R-:W-:Y:S05]  /*1b640*/  BSYNC B1 ;  /* 0x0000000000017941 */ /* 0x000fea0003800000 */
.L_x_425:
        /* <DEDUP_REMOVED lines=13> */
.L_x_428:
[----:B------:R-:W-:Y:S05]  /*1b720*/  BSYNC B1 ;  /* 0x0000000000017941 */ /* 0x000fea0003800000 */
.L_x_427:
        /* <DEDUP_REMOVED lines=13> */
.L_x_430:
[----:B------:R-:W-:Y:S05]  /*1b800*/  BSYNC B1 ;  /* 0x0000000000017941 */ /* 0x000fea0003800000 */
.L_x_429:
        /* <DEDUP_REMOVED lines=13> */
.L_x_432:
[----:B------:R-:W-:Y:S05]  /*1b8e0*/  BSYNC B1 ;  /* 0x0000000000017941 */ /* 0x000fea0003800000 */
.L_x_431:
        /* <DEDUP_REMOVED lines=13> */
.L_x_434:
[----:B------:R-:W-:Y:S05]  /*1b9c0*/  BSYNC B1 ;  /* 0x0000000000017941 */ /* 0x000fea0003800000 */
.L_x_433:
        /* <DEDUP_REMOVED lines=13> */
.L_x_436:
[----:B------:R-:W-:Y:S05]  /*1baa0*/  BSYNC B1 ;  /* 0x0000000000017941 */ /* 0x000fea0003800000 */
.L_x_435:
        /* <DEDUP_REMOVED lines=13> */
.L_x_438:
[----:B------:R-:W-:Y:S05]  /*1bb80*/  BSYNC B1 ;  /* 0x0000000000017941 */ /* 0x000fea0003800000 */
.L_x_437:
        /* <DEDUP_REMOVED lines=13> */
.L_x_440:
[----:B------:R-:W-:Y:S05]  /*1bc60*/  BSYNC B1 ;  /* 0x0000000000017941 */ /* 0x000fea0003800000 */
.L_x_439:
        /* <DEDUP_REMOVED lines=13> */
.L_x_442:
[----:B------:R-:W-:Y:S05]  /*1bd40*/  BSYNC B1 ;  /* 0x0000000000017941 */ /* 0x000fea0003800000 */
.L_x_441:
        /* <DEDUP_REMOVED lines=13> */
.L_x_444:
[----:B------:R-:W-:Y:S05]  /*1be20*/  BSYNC B1 ;  /* 0x0000000000017941 */ /* 0x000fea0003800000 */
.L_x_443:
        /* <DEDUP_REMOVED lines=13> */
.L_x_446:
[----:B------:R-:W-:Y:S05]  /*1bf00*/  BSYNC B1 ;  /* 0x0000000000017941 */ /* 0x000fea0003800000 */
.L_x_445:
        /* <DEDUP_REMOVED lines=13> */
.L_x_448:
[----:B------:R-:W-:Y:S05]  /*1bfe0*/  BSYNC B1 ;  /* 0x0000000000017941 */ /* 0x000fea0003800000 */
.L_x_447:
        /* <DEDUP_REMOVED lines=13> */
.L_x_450:
[----:B------:R-:W-:Y:S05]  /*1c0c0*/  BSYNC B1 ;  /* 0x0000000000017941 */ /* 0x000fea0003800000 */
.L_x_449:
        /* <DEDUP_REMOVED lines=13> */
.L_x_452:
[----:B------:R-:W-:Y:S05]  /*1c1a0*/  BSYNC B1 ;  /* 0x0000000000017941 */ /* 0x000fea0003800000 */
.L_x_451:
        /* <DEDUP_REMOVED lines=13> */
.L_x_454:
[----:B------:R-:W-:Y:S05]  /*1c280*/  BSYNC B1 ;  /* 0x0000000000017941 */ /* 0x000fea0003800000 */
.L_x_453:
        /* <DEDUP_REMOVED lines=13> */
.L_x_456:
[----:B------:R-:W-:Y:S05]  /*1c360*/  BSYNC B1 ;  /* 0x0000000000017941 */ /* 0x000fea0003800000 */
.L_x_455:
        /* <DEDUP_REMOVED lines=13> */
.L_x_458:
[----:B------:R-:W-:Y:S05]  /*1c440*/  BSYNC B1 ;  /* 0x0000000000017941 */ /* 0x000fea0003800000 */
.L_x_457:
        /* <DEDUP_REMOVED lines=13> */
.L_x_460:
[----:B------:R-:W-:Y:S05]  /*1c520*/  BSYNC B1 ;  /* 0x0000000000017941 */ /* 0x000fea0003800000 */
.L_x_459:
        /* <DEDUP_REMOVED lines=13> */
.L_x_462:
[----:B------:R-:W-:Y:S05]  /*1c600*/  BSYNC B1 ;  /* 0x0000000000017941 */ /* 0x000fea0003800000 */
.L_x_461:
        /* <DEDUP_REMOVED lines=13> */
.L_x_464:
[----:B------:R-:W-:Y:S05]  /*1c6e0*/  BSYNC B1 ;  /* 0x0000000000017941 */ /* 0x000fea0003800000 */
.L_x_463:
        /* <DEDUP_REMOVED lines=13> */
.L_x_466:
[----:B------:R-:W-:Y:S05]  /*1c7c0*/  BSYNC B1 ;  /* 0x0000000000017941 */ /* 0x000fea0003800000 */
.L_x_465:
        /* <DEDUP_REMOVED lines=13> */
.L_x_468:
[----:B------:R-:W-:Y:S05]  /*1c8a0*/  BSYNC B1 ;  /* 0x0000000000017941 */ /* 0x000fea0003800000 */
.L_x_467:
        /* <DEDUP_REMOVED lines=13> */
.L_x_470:
[----:B------:R-:W-:Y:S05]  /*1c980*/  BSYNC B1 ;  /* 0x0000000000017941 */ /* 0x000fea0003800000 */
.L_x_469:
        /* <DEDUP_REMOVED lines=13> */
.L_x_472:
[----:B------:R-:W-:Y:S05]  /*1ca60*/  BSYNC B1 ;  /* 0x0000000000017941 */ /* 0x000fea0003800000 */
.L_x_471:
        /* <DEDUP_REMOVED lines=13> */
.L_x_474:
[----:B------:R-:W-:Y:S05]  /*1cb40*/  BSYNC B1 ;  /* 0x0000000000017941 */ /* 0x000fea0003800000 */
.L_x_473:
        /* <DEDUP_REMOVED lines=13> */
.L_x_476:
[----:B------:R-:W-:Y:S05]  /*1cc20*/  BSYNC B1 ;  /* 0x0000000000017941 */ /* 0x000fea0003800000 */
.L_x_475:
        /* <DEDUP_REMOVED lines=13> */
.L_x_478:
[----:B------:R-:W-:Y:S05]  /*1cd00*/  BSYNC B1 ;  /* 0x0000000000017941 */ /* 0x000fea0003800000 */
.L_x_477:
        /* <DEDUP_REMOVED lines=13> */
.L_x_480:
[----:B------:R-:W-:Y:S05]  /*1cde0*/  BSYNC B1 ;  /* 0x0000000000017941 */ /* 0x000fea0003800000 */
.L_x_479:
        /* <DEDUP_REMOVED lines=13> */
.L_x_482:
[----:B------:R-:W-:Y:S05]  /*1cec0*/  BSYNC B1 ;  /* 0x0000000000017941 */ /* 0x000fea0003800000 */
.L_x_481:
        /* <DEDUP_REMOVED lines=13> */
.L_x_484:
[----:B------:R-:W-:Y:S05]  /*1cfa0*/  BSYNC B1 ;  /* 0x0000000000017941 */ /* 0x000fea0003800000 */
.L_x_483:
        /* <DEDUP_REMOVED lines=13> */
.L_x_486:
[----:B------:R-:W-:Y:S05]  /*1d080*/  BSYNC B1 ;  /* 0x0000000000017941 */ /* 0x000fea0003800000 */
.L_x_485:
        /* <DEDUP_REMOVED lines=13> */
.L_x_488:
[----:B------:R-:W-:Y:S05]  /*1d160*/  BSYNC B1 ;  /* 0x0000000000017941 */ /* 0x000fea0003800000 */
.L_x_487:
        /* <DEDUP_REMOVED lines=13> */
.L_x_490:
[----:B------:R-:W-:Y:S05]  /*1d240*/  BSYNC B1 ;  /* 0x0000000000017941 */ /* 0x000fea0003800000 */
.L_x_489:
        /* <DEDUP_REMOVED lines=13> */
.L_x_492:
[----:B------:R-:W-:Y:S05]  /*1d320*/  BSYNC B1 ;  /* 0x0000000000017941 */ /* 0x000fea0003800000 */
.L_x_491:
        /* <DEDUP_REMOVED lines=13> */
.L_x_494:
[----:B------:R-:W-:Y:S05]  /*1d400*/  BSYNC B1 ;  /* 0x0000000000017941 */ /* 0x000fea0003800000 */
.L_x_493:
        /* <DEDUP_REMOVED lines=13> */
.L_x_496:
[----:B------:R-:W-:Y:S05]  /*1d4e0*/  BSYNC B1 ;  /* 0x0000000000017941 */ /* 0x000fea0003800000 */
.L_x_495:
        /* <DEDUP_REMOVED lines=13> */
.L_x_498:
[----:B------:R-:W-:Y:S05]  /*1d5c0*/  BSYNC B1 ;  /* 0x0000000000017941 */ /* 0x000fea0003800000 */
.L_x_497:
        /* <DEDUP_REMOVED lines=13> */
.L_x_500:
[----:B------:R-:W-:Y:S05]  /*1d6a0*/  BSYNC B1 ;  /* 0x0000000000017941 */ /* 0x000fea0003800000 */
.L_x_499:
        /* <DEDUP_REMOVED lines=13> */
.L_x_502:
[----:B------:R-:W-:Y:S05]  /*1d780*/  BSYNC B1 ;  /* 0x0000000000017941 */ /* 0x000fea0003800000 */
.L_x_501:
        /* <DEDUP_REMOVED lines=13> */
.L_x_504:
[----:B------:R-:W-:Y:S05]  /*1d860*/  BSYNC B1 ;  /* 0x0000000000017941 */ /* 0x000fea0003800000 */
.L_x_503:
        /* <DEDUP_REMOVED lines=13> */
.L_x_506:
[----:B------:R-:W-:Y:S05]  /*1d940*/  BSYNC B1 ;  /* 0x0000000000017941 */ /* 0x000fea0003800000 */
.L_x_505:
        /* <DEDUP_REMOVED lines=13> */
.L_x_508:
[----:B------:R-:W-:Y:S05]  /*1da20*/  BSYNC B1 ;  /* 0x0000000000017941 */ /* 0x000fea0003800000 */
.L_x_507:
        /* <DEDUP_REMOVED lines=13> */
.L_x_510:
[----:B------:R-:W-:Y:S05]  /*1db00*/  BSYNC B1 ;  /* 0x0000000000017941 */ /* 0x000fea0003800000 */
.L_x_509:
        /* <DEDUP_REMOVED lines=13> */
.L_x_512:
[----:B------:R-:W-:Y:S05]  /*1dbe0*/  BSYNC B1 ;  /* 0x0000000000017941 */ /* 0x000fea0003800000 */
.L_x_511:
        /* <DEDUP_REMOVED lines=13> */
.L_x_514:
[----:B------:R-:W-:Y:S05]  /*1dcc0*/  BSYNC B1 ;  /* 0x0000000000017941 */ /* 0x000fea0003800000 */
.L_x_513:
        /* <DEDUP_REMOVED lines=13> */
.L_x_516:
[----:B------:R-:W-:Y:S05]  /*1dda0*/  BSYNC B1 ;  /* 0x0000000000017941 */ /* 0x000fea0003800000 */
.L_x_515:
        /* <DEDUP_REMOVED lines=13> */
.L_x_518:
[----:B------:R-:W-:Y:S05]  /*1de80*/  BSYNC B1 ;  /* 0x0000000000017941 */ /* 0x000fea0003800000 */
.L_x_517:
        /* <DEDUP_REMOVED lines=13> */
.L_x_520:
[----:B------:R-:W-:Y:S05]  /*1df60*/  BSYNC B1 ;  /* 0x0000000000017941 */ /* 0x000fea0003800000 */
.L_x_519:
        /* <DEDUP_REMOVED lines=13> */
.L_x_522:
[----:B------:R-:W-:Y:S05]  /*1e040*/  BSYNC B1 ;  /* 0x0000000000017941 */ /* 0x000fea0003800000 */
.L_x_521:
        /* <DEDUP_REMOVED lines=13> */
.L_x_524:
[----:B------:R-:W-:Y:S05]  /*1e120*/  BSYNC B1 ;  /* 0x0000000000017941 */ /* 0x000fea0003800000 */
.L_x_523:
        /* <DEDUP_REMOVED lines=13> */
.L_x_526:
[----:B------:R-:W-:Y:S05]  /*1e200*/  BSYNC B1 ;  /* 0x0000000000017941 */ /* 0x000fea0003800000 */
.L_x_525:
        /* <DEDUP_REMOVED lines=13> */
.L_x_528:
[----:B------:R-:W-:Y:S05]  /*1e2e0*/  BSYNC B1 ;  /* 0x0000000000017941 */ /* 0x000fea0003800000 */
.L_x_527:
        /* <DEDUP_REMOVED lines=13> */
.L_x_530:
[----:B------:R-:W-:Y:S05]  /*1e3c0*/  BSYNC B1 ;  /* 0x0000000000017941 */ /* 0x000fea0003800000 */
.L_x_529:
        /* <DEDUP_REMOVED lines=13> */
.L_x_532:
[----:B------:R-:W-:Y:S05]  /*1e4a0*/  BSYNC B1 ;  /* 0x0000000000017941 */ /* 0x000fea0003800000 */
.L_x_531:
        /* <DEDUP_REMOVED lines=13> */
.L_x_534:
[----:B------:R-:W-:Y:S05]  /*1e580*/  BSYNC B1 ;  /* 0x0000000000017941 */ /* 0x000fea0003800000 */
.L_x_533:
        /* <DEDUP_REMOVED lines=13> */
.L_x_536:
[----:B------:R-:W-:Y:S05]  /*1e660*/  BSYNC B1 ;  /* 0x0000000000017941 */ /* 0x000fea0003800000 */
.L_x_535:
        /* <DEDUP_REMOVED lines=13> */
.L_x_538:
[----:B------:R-:W-:Y:S05]  /*1e740*/  BSYNC B1 ;  /* 0x0000000000017941 */ /* 0x000fea0003800000 */
.L_x_537:
        /* <DEDUP_REMOVED lines=13> */
.L_x_540:
[----:B------:R-:W-:Y:S05]  /*1e820*/  BSYNC B1 ;  /* 0x0000000000017941 */ /* 0x000fea0003800000 */
.L_x_539:
        /* <DEDUP_REMOVED lines=13> */
.L_x_542:
[----:B------:R-:W-:Y:S05]  /*1e900*/  BSYNC B1 ;  /* 0x0000000000017941 */ /* 0x000fea0003800000 */
.L_x_541:
        /* <DEDUP_REMOVED lines=13> */
.L_x_544:
[----:B------:R-:W-:Y:S05]  /*1e9e0*/  BSYNC B1 ;  /* 0x0000000000017941 */ /* 0x000fea0003800000 */
.L_x_543:
        /* <DEDUP_REMOVED lines=13> */
.L_x_546:
[----:B------:R-:W-:Y:S05]  /*1eac0*/  BSYNC B1 ;  /* 0x0000000000017941 */ /* 0x000fea0003800000 */
.L_x_545:
[----:B--234-:R-:W2:Y:S01]  /*1ead0*/  LDL.LU R3, [R1+0x448] ;  /* 0x0004480001037983 */ /* 0x01cea20000300800 */
[----:B-----5:R-:W-:Y:S01]  /*1eae0*/  LOP3.LUT R6, R6, 0xff, RZ, 0xc0, !PT ;  /* 0x000000ff06067812 */ /* 0x020fe200078ec0ff */
[----:B------:R-:W-:Y:S01]  /*1eaf0*/  BSSY B1, `(.L_x_547) ;  /* 0x000000b000017945 */ /* 0x000fe20003800000 */
[----:B------:R-:W-:Y:S02]  /*1eb00*/  ISETP.LT.OR P2, PT, R0, 0xf9, !P1 ;  /* 0x000000f90000780c */ /* 0x000fe40004f41670 */
[----:B------:R-:W-:Y:S02]  /*1eb10*/  F2FP.F16.E5M2.UNPACK_B R6, R6 ;  /* 0x00000006ff06723e */ /* 0x000fe400020004ff */
[----:B------:R-:W-:-:S03]  /*1eb20*/  PRMT R2, RZ, 0x7610, R2 ;  /* 0x00007610ff027816 */ /* 0x000fc60000000002 */
[----:B------:R-:W-:-:S05]  /*1eb30*/  HADD2.F32 R6, -RZ, R6.H0_H0 ;  /* 0x20000006ff067230 */ /* 0x000fca0000004100 */
[----:B------:R-:W-:-:S04]  /*1eb40*/  FMUL R6, R6, UR21 ;  /* 0x0000001506067c20 */ /* 0x000fc80008400000 */
[----:B--2---:R-:W-:-:S05]  /*1eb50*/  FFMA R6, R3, UR20, R6 ;  /* 0x0000001403067c23 */ /* 0x004fca0008000006 */
[----:B------:R-:W-:-:S05]  /*1eb60*/  F2FP.SATFINITE.E5M2.F32.PACK_AB_MERGE_C R3, RZ, R6, RZ ;  /* 0x00000006ff03723e */ /* 0x000fca00048060ff */
[----:B------:R2:W-:Y:S01]  /*1eb70*/  @!P0 STG.E.U8 desc[UR14][R30.64+0xf9], R3 ;  /* 0x0000f9031e008986 */ /* 0x0005e2000c10110e */
[----:B------:R-:W-:Y:S05]  /*1eb80*/  @P2 BRA `(.L_x_548) ;  /* 0x0000000000042947 */ /* 0x000fea0003800000 */
[----:B------:R3:W5:Y:S02]  /*1eb90*/  LDG.E.U8 R2, desc[UR14][R4.64+0xf8] ;  /* 0x0000f80e04027981 */ /* 0x000764000c1e1100 */
.L_x_548:
[----:B------:R-:W-:Y:S05]  /*1eba0*/  BSYNC B1 ;  /* 0x0000000000017941 */ /* 0x000fea0003800000 */
.L_x_547:
[----:B--2---:R-:W2:Y:S01]  /*1ebb0*/  LDL.LU R3, [R1+0x44c] ;  /* 0x00044c0001037983 */ /* 0x004ea20000300800 */
        /* <DEDUP_REMOVED lines=12> */
.L_x_550:
[----:B------:R-:W-:Y:S05]  /*1ec80*/  BSYNC B1 ;  /* 0x0000000000017941 */ /* 0x000fea0003800000 */
.L_x_549:
[----:B------:R-:W-:Y:S05]  /*1ec90*/  @P1 BRA `(.L_x_551) ;  /* 0x0000004800881947 */ /* 0x000fea0003800000 */
[----:B------:R-:W2:Y:S01]  /*1eca0*/  LDL.LU R2, [R1+0x450] ;  /* 0x0004500001027983 */ /* 0x000ea20000300800 */
[----:B-----5:R-:W-:-:S04]  /*1ecb0*/  LOP3.LUT R0, R0, 0xff, RZ, 0xc0, !PT ;  /* 0x000000ff00007812 */ /* 0x020fc800078ec0ff */
[----:B------:R-:W-:-:S05]  /*1ecc0*/  F2FP.F16.E5M2.UNPACK_B R0, R0 ;  /* 0x00000000ff00723e */ /* 0x000fca00020004ff */
[----:B------:R-:W-:-:S05]  /*1ecd0*/  HADD2.F32 R0, -RZ, R0.H0_H0 ;  /* 0x20000000ff007230 */ /* 0x000fca0000004100 */
[----:B------:R-:W-:-:S04]  /*1ece0*/  FMUL R0, R0, UR21 ;  /* 0x0000001500007c20 */ /* 0x000fc80008400000 */
[----:B--2---:R-:W-:-:S05]  /*1ecf0*/  FFMA R0, R2, UR20, R0 ;  /* 0x0000001402007c23 */ /* 0x004fca0008000000 */
[----:B------:R-:W-:-:S05]  /*1ed00*/  F2FP.SATFINITE.E5M2.F32.PACK_AB_MERGE_C R3, RZ, R0, RZ ;  /* 0x00000000ff03723e */ /* 0x000fca00048060ff */
[----:B------:R2:W-:Y:S01]  /*1ed10*/  STG.E.U8 desc[UR14][R28.64+0xf9], R3 ;  /* 0x0000f9031c007986 */ /* 0x0005e2000c10110e */
[----:B------:R-:W-:Y:S05]  /*1ed20*/  BRA `(.L_x_551) ;  /* 0x0000004800647947 */ /* 0x000fea0003800000 */
.L_x_38:
[----:B------:R-:W-:Y:S01]  /*1ed30*/  ISETP.GE.AND P3, PT, R34, 0x1, PT ;  /* 0x000000012200780c */ /* 0x000fe20003f66270 */
[----:B------:R-:W-:Y:S01]  /*1ed40*/  FMUL R3, R3, UR20 ;  /* 0x0000001403037c20 */ /* 0x000fe20008400000 */
[----:B------:R-:W2:Y:S02]  /*1ed50*/  LDL.LU R2, [R1+0x200] ;  /* 0x0002000001027983 */ /* 0x000ea40000300800 */
[----:B------:R-:W-:Y:S02]  /*1ed60*/  ISETP.LT.OR P0, PT, R0, 0x1, !P3 ;  /* 0x000000010000780c */ /* 0x000fe40005f01670 */
[----:B------:R-:W-:Y:S01]  /*1ed70*/  F2FP.SATFINITE.E5M2.F32.PACK_AB_MERGE_C R3, RZ, R3, RZ ;  /* 0x00000003ff03723e */ /* 0x000fe200048060ff */
[----:B------:R-:W-:Y:S01]  /*1ed80*/  FMUL R4, R4, UR20 ;  /* 0x0000001404047c20 */ /* 0x000fe20008400000 */
[----:B------:R-:W-:Y:S01]  /*1ed90*/  ISETP.GE.AND P2, PT, R34, 0x9, PT ;  /* 0x000000092200780c */ /* 0x000fe20003f46270 */
[----:B------:R-:W-:Y:S01]  /*1eda0*/  FMUL R5, R5, UR20 ;  /* 0x0000001405057c20 */ /* 0x000fe20008400000 */
[----:B------:R-:W-:Y:S01]  /*1edb0*/  ISETP.LT.OR P1, PT, R0, 0x9, !P3 ;  /* 0x000000090000780c */ /* 0x000fe20005f21670 */
[----:B------:R-:W-:Y:S01]  /*1edc0*/  FMUL R6, R6, UR20 ;  /* 0x0000001406067c20 */ /* 0x000fe20008400000 */
[----:B------:R-:W-:Y:S01]  /*1edd0*/  FMUL R7, R7, UR20 ;  /* 0x0000001407077c20 */ /* 0x000fe20008400000 */
[----:B------:R-:W-:Y:S01]  /*1ede0*/  ISETP.LT.OR P5, PT, R0, 0xa, !P3 ;  /* 0x0000000a0000780c */ /* 0x000fe20005fa1670 */
[----:B------:R-:W-:Y:S01]  /*1edf0*/  FMUL R8, R8, UR20 ;  /* 0x0000001408087c20 */ /* 0x000fe20008400000 */
[----:B------:R-:W-:Y:S01]  /*1ee00*/  FMUL R9, R9, UR20 ;  /* 0x0000001409097c20 */ /* 0x000fe20008400000 */
[----:B------:R-:W-:Y:S01]  /*1ee10*/  FMUL R10, R10, UR20 ;  /* 0x000000140a0a7c20 */ /* 0x000fe20008400000 */
[----:B------:R0:W-:Y:S01]  /*1ee20*/  @!P0 STG.E.U8 desc[UR14][R24.64], R3 ;  /* 0x0000000318008986 */ /* 0x0001e2000c10110e */
[----:B------:R-:W-:-:S02]  /*1ee30*/  ISETP.LT.OR P0, PT, R0, 0x2, !P3 ;  /* 0x000000020000780c */ /* 0x000fc40005f01670 */
[----:B------:R-:W-:Y:S01]  /*1ee40*/  F2FP.SATFINITE.E5M2.F32.PACK_AB_MERGE_C R4, RZ, R4, RZ ;  /* 0x00000004ff04723e */ /* 0x000fe200048060ff */
[----:B------:R-:W-:Y:S01]  /*1ee50*/  FMUL R11, R11, UR20 ;  /* 0x000000140b0b7c20 */ /* 0x000fe20008400000 */
[----:B------:R-:W-:Y:S01]  /*1ee60*/  F2FP.SATFINITE.E5M2.F32.PACK_AB_MERGE_C R5, RZ, R5, RZ ;  /* 0x00000005ff05723e */ /* 0x000fe200048060ff */
[----:B------:R-:W-:Y:S01]  /*1ee70*/  FMUL R12, R12, UR20 ;  /* 0x000000140c0c7c20 */ /* 0x000fe20008400000 */
[----:B------:R-:W-:Y:S01]  /*1ee80*/  FMUL R13, R13, UR20 ;  /* 0x000000140d0d7c20 */ /* 0x000fe20008400000 */
[----:B------:R-:W-:Y:S01]  /*1ee90*/  FMUL R14, R14, UR20 ;  /* 0x000000140e0e7c20 */ /* 0x000fe20008400000 */
[----:B------:R-:W-:Y:S01]  /*1eea0*/  FMUL R15, R15, UR20 ;  /* 0x000000140f0f7c20 */ /* 0x000fe20008400000 */
[----:B------:R-:W-:Y:S01]  /*1eeb0*/  FMUL R16, R16, UR20 ;  /* 0x0000001410107c20 */ /* 0x000fe20008400000 */
[----:B------:R-:W-:Y:S01]  /*1eec0*/  FMUL R17, R17, UR20 ;  /* 0x0000001411117c20 */ /* 0x000fe20008400000 */
[----:B------:R-:W-:Y:S01]  /*1eed0*/  FMUL R18, R18, UR20 ;  /* 0x0000001412127c20 */ /* 0x000fe20008400000 */
[----:B------:R-:W-:Y:S01]  /*1eee0*/  FMUL R19, R19, UR20 ;  /* 0x0000001413137c20 */ /* 0x000fe20008400000 */
[----:B------:R-:W-:Y:S01]  /*1eef0*/  @!P0 STG.E.U8 desc[UR14][R24.64+0x1], R4 ;  /* 0x0000010418008986 */ /* 0x000fe2000c10110e */
[----:B------:R-:W-:-:S02]  /*1ef00*/  ISETP.LT.OR P0, PT, R0, 0x1, !P2 ;  /* 0x000000010000780c */ /* 0x000fc40005701670 */
[----:B------:R-:W-:Y:S01]  /*1ef10*/  F2FP.SATFINITE.E5M2.F32.PACK_AB_MERGE_C R6, RZ, R6, RZ ;  /* 0x00000006ff06723e */ /* 0x000fe200048060ff */
[----:B------:R-:W-:Y:S01]  /*1ef20*/  FMUL R20, R20, UR20 ;  /* 0x0000001414147c20 */ /* 0x000fe20008400000 */
[----:B------:R-:W-:Y:S01]  /*1ef30*/  FMUL R21, R21, UR20 ;  /* 0x0000001415157c20 */ /* 0x000fe20008400000 */
[----:B------:R-:W-:Y:S01]  /*1ef40*/  FMUL R22, R22, UR20 ;  /* 0x0000001416167c20 */ /* 0x000fe20008400000 */
[----:B------:R-:W3:Y:S07]  /*1ef50*/  LDL.LU R41, [R1+0x204] ;  /* 0x0002040001297983 */ /* 0x000eee0000300800 */
[----:B------:R4:W-:Y:S01]  /*1ef60*/  @!P0 STG.E.U8 desc[UR14][R26.64], R5 ;  /* 0x000000051a008986 */ /* 0x0009e2000c10110e */
[----:B------:R-:W-:-:S02]  /*1ef70*/  ISETP.LT.OR P0, PT, R0, 0x2, !P2 ;  /* 0x000000020000780c */ /* 0x000fc40005701670 */
[----:B------:R-:W-:Y:S01]  /*1ef80*/  F2FP.SATFINITE.E5M2.F32.PACK_AB_MERGE_C R7, RZ, R7, RZ ;  /* 0x00000007ff07723e */ /* 0x000fe200048060ff */
[----:B------:R-:W5:Y:S01]  /*1ef90*/  LDL.LU R39, [R1+0x208] ;  /* 0x0002080001277983 */ /* 0x000f620000300800 */
[----:B------:R-:W-:Y:S02]  /*1efa0*/  F2FP.SATFINITE.E5M2.F32.PACK_AB_MERGE_C R8, RZ, R8, RZ ;  /* 0x00000008ff08723e */ /* 0x000fe400048060ff */
[----:B------:R-:W-:Y:S01]  /*1efb0*/  F2FP.SATFINITE.E5M2.F32.PACK_AB_MERGE_C R9, RZ, R9, RZ ;  /* 0x00000009ff09723e */ /* 0x000fe200048060ff */
[----:B------:R-:W-:Y:S01]  /*1efc0*/  FMUL R23, R23, UR20 ;  /* 0x0000001417177c20 */ /* 0x000fe20008400000 */
[----:B------:R-:W-:Y:S01]  /*1efd0*/  F2FP.SATFINITE.E5M2.F32.PACK_AB_MERGE_C R10, RZ, R10, RZ ;  /* 0x0000000aff0a723e */ /* 0x000fe200048060ff */
[----:B------:R-:W-:Y:S01]  /*1efe0*/  FMUL R152, R152, UR20 ;  /* 0x0000001498987c20 */ /* 0x000fe20008400000 */
[----:B------:R-:W-:Y:S01]  /*1eff0*/  F2FP.SATFINITE.E5M2.F32.PACK_AB_MERGE_C R11, RZ, R11, RZ ;  /* 0x0000000bff0b723e */ /* 0x000fe200048060ff */
[----:B------:R-:W3:Y:S04]  /*1f000*/  LDL.LU R35, [R1+0x20c] ;  /* 0x00020c0001237983 */ /* 0x000ee80000300800 */
[----:B------:R-:W-:Y:S01]  /*1f010*/  @!P0 STG.E.U8 desc[UR14][R26.64+0x1], R6 ;  /* 0x000001061a008986 */ /* 0x000fe2000c10110e */
[----:B------:R-:W-:-:S03]  /*1f020*/  ISETP.LT.OR P0, PT, R0, 0x9, !P2 ;  /* 0x000000090000780c */ /* 0x000fc60005701670 */
[----:B------:R-:W-:Y:S01]  /*1f030*/  @!P1 STG.E.U8 desc[UR14][R24.64+0x8], R7 ;  /* 0x0000080718009986 */ /* 0x000fe2000c10110e */
[----:B------:R-:W-:-:S03]  /*1f040*/  ISETP.LT.OR P1, PT, R0, 0xa, !P2 ;  /* 0x0000000a0000780c */ /* 0x000fc60005721670 */
[----:B------:R-:W-:Y:S01]  /*1f050*/  @!P5 STG.E.U8 desc[UR14][R24.64+0x9], R8 ;  /* 0x000009081800d986 */ /* 0x000fe2000c10110e */
[C---:B------:R-:W-:Y:S02]  /*1f060*/  ISETP.LT.OR P5, PT, R0.reuse, 0x11, !P3 ;  /* 0x000000110000780c */ /* 0x040fe40005fa1670 */
[----:B------:R-:W-:Y:S01]  /*1f070*/  F2FP.SATFINITE.E5M2.F32.PACK_AB_MERGE_C R12, RZ, R12, RZ ;  /* 0x0000000cff0c723e */ /* 0x000fe200048060ff */
[----:B------:R-:W-:Y:S01]  /*1f080*/  FMUL R153, R153, UR20 ;  /* 0x0000001499997c20 */ /* 0x000fe20008400000 */
[----:B------:R-:W-:Y:S01]  /*1f090*/  F2FP.SATFINITE.E5M2.F32.PACK_AB_MERGE_C R13, RZ, R13, RZ ;  /* 0x0000000dff0d723e */ /* 0x000fe200048060ff */
[----:B------:R-:W-:Y:S01]  /*1f0a0*/  @!P0 STG.E.U8 desc[UR14][R26.64+0x8], R9 ;  /* 0x000008091a008986 */ /* 0x000fe2000c10110e */
[----:B------:R-:W-:-:S03]  /*1f0b0*/  ISETP.LT.OR P0, PT, R0, 0x12, !P3 ;  /* 0x000000120000780c */ /* 0x000fc60005f01670 */
[----:B------:R-:W-:Y:S01]  /*1f0c0*/  @!P1 STG.E.U8 desc[UR14][R26.64+0x9], R10 ;  /* 0x0000090a1a009986 */ /* 0x000fe2000c10110e */
[----:B------:R-:W-:-:S03]  /*1f0d0*/  ISETP.LT.OR P1, PT, R0, 0x11, !P2 ;  /* 0x000000110000780c */ /* 0x000fc60005721670 */
[----:B------:R-:W-:Y:S01]  /*1f0e0*/  @!P5 STG.E.U8 desc[UR14][R24.64+0x10], R11 ;  /* 0x0000100b1800d986 */ /* 0x000fe2000c10110e */
[C---:B------:R-:W-:Y:S02]  /*1f0f0*/  ISETP.LT.OR P5, PT, R0.reuse, 0x12, !P2 ;  /* 0x000000120000780c */ /* 0x040fe400057a1670 */
[----:B------:R-:W-:Y:S01]  /*1f100*/  F2FP.SATFINITE.E5M2.F32.PACK_AB_MERGE_C R14, RZ, R14, RZ ;  /* 0x0000000eff0e723e */ /* 0x000fe200048060ff */
[----:B------:R-:W5:Y:S04]  /*1f110*/  LDL.LU R33, [R1+0x210] ;  /* 0x0002100001217983 */ /* 0x000f680000300800 */
[----:B------:R-:W-:Y:S01]  /*1f120*/  @!P0 STG.E.U8 desc[UR14][R24.64+0x11], R12 ;  /* 0x0000110c18008986 */ /* 0x000fe2000c10110e */
[----:B------:R-:W-:-:S03]  /*1f130*/  ISETP.LT.OR P0, PT, R0, 0x19, !P3 ;  /* 0x000000190000780c */ /* 0x000fc60005f01670 */
[----:B------:R-:W-:Y:S01]  /*1f140*/  @!P1 STG.E.U8 desc[UR14][R26.64+0x10], R13 ;  /* 0x0000100d1a009986 */ /* 0x000fe2000c10110e */
[C---:B------:R-:W-:Y:S02]  /*1f150*/  ISETP.LT.OR P1, PT, R0.reuse, 0x1a, !P3 ;  /* 0x0000001a0000780c */ /* 0x040fe40005f21670 */
[----:B------:R-:W-:Y:S02]  /*1f160*/  F2FP.SATFINITE.E5M2.F32.PACK_AB_MERGE_C R15, RZ, R15, RZ ;  /* 0x0000000fff0f723e */ /* 0x000fe400048060ff */
[----:B------:R-:W-:Y:S01]  /*1f170*/  F2FP.SATFINITE.E5M2.F32.PACK_AB_MERGE_C R16, RZ, R16, RZ ;  /* 0x00000010ff10723e */ /* 0x000fe200048060ff */
[----:B------:R-:W-:Y:S01]  /*1f180*/  @!P5 STG.E.U8 desc[UR14][R26.64+0x11], R14 ;  /* 0x0000110e1a00d986 */ /* 0x000fe2000c10110e */
[----:B------:R-:W-:-:S03]  /*1f190*/  ISETP.LT.OR P5, PT, R0, 0x19, !P2 ;  /* 0x000000190000780c */ /* 0x000fc600057a1670 */
[----:B------:R-:W-:Y:S01]  /*1f1a0*/  @!P0 STG.E.U8 desc[UR14][R24.64+0x18], R15 ;  /* 0x0000180f18008986 */ /* 0x000fe2000c10110e */
[----:B------:R-:W-:-:S03]  /*1f1b0*/  ISETP.LT.OR P0, PT, R0, 0x1a, !P2 ;  /* 0x0000001a0000780c */ /* 0x000fc60005701670 */
[----:B------:R-:W-:Y:S01]  /*1f1c0*/  @!P1 STG.E.U8 desc[UR14][R24.64+0x19], R16 ;  /* 0x0000191018009986 */ /* 0x000fe2000c10110e */
[----:B------:R-:W-:Y:S02]  /*1f1d0*/  ISETP.LT.OR P1, PT, R0, 0x21, !P3 ;  /* 0x000000210000780c */ /* 0x000fe40005f21670 */
[----:B------:R-:W-:Y:S01]  /*1f1e0*/  F2FP.SATFINITE.E5M2.F32.PACK_AB_MERGE_C R17, RZ, R17, RZ ;  /* 0x00000011ff11723e */ /* 0x000fe200048060ff */
[----:B------:R-:W5:Y:S01]  /*1f1f0*/  LDL.LU R32, [R1+0x214] ;  /* 0x0002140001207983 */ /* 0x000f620000300800 */
[----:B------:R-:W-:Y:S01]  /*1f200*/  F2FP.SATFINITE.E5M2.F32.PACK_AB_MERGE_C R18, RZ, R18, RZ ;  /* 0x00000012ff12723e */ /* 0x000fe200048060ff */
[----:B------:R-:W-:Y:S01]  /*1f210*/  FMUL R154, R154, UR20 ;  /* 0x000000149a9a7c20 */ /* 0x000fe20008400000 */
[----:B------:R-:W-:Y:S01]  /*1f220*/  F2FP.SATFINITE.E5M2.F32.PACK_AB_MERGE_C R19, RZ, R19, RZ ;  /* 0x00000013ff13723e */ /* 0x000fe200048060ff */
[----:B------:R-:W-:Y:S01]  /*1f230*/  @!P5 STG.E.U8 desc[UR14][R26.64+0x18], R17 ;  /* 0x000018111a00d986 */ /* 0x000fe2000c10110e */
[----:B------:R-:W-:Y:S01]  /*1f240*/  ISETP.LT.OR P5, PT, R0, 0x22, !P3 ;  /* 0x000000220000780c */ /* 0x000fe20005fa1670 */
[----:B------:R-:W-:Y:S01]  /*1f250*/  FMUL R156, R156, UR20 ;  /* 0x000000149c9c7c20 */ /* 0x000fe20008400000 */
[----:B------:R-:W-:Y:S01]  /*1f260*/  F2FP.SATFINITE.E5M2.F32.PACK_AB_MERGE_C R20, RZ, R20, RZ ;  /* 0x00000014ff14723e */ /* 0x000fe200048060ff */
[----:B------:R-:W-:Y:S01]  /*1f270*/  @!P0 STG.E.U8 desc[UR14][R26.64+0x19], R18 ;  /* 0x000019121a008986 */ /* 0x000fe2000c10110e */
[C---:B------:R-:W-:Y:S01]  /*1f280*/  ISETP.LT.OR P0, PT, R0.reuse, 0x21, !P2 ;  /* 0x000000210000780c */ /* 0x040fe20005701670 */
[----:B------:R-:W-:Y:S01]  /*1f290*/  FMUL R155, R155, UR20 ;  /* 0x000000149b9b7c20 */ /* 0x000fe20008400000 */
[----:B------:R-:W-:Y:S01]  /*1f2a0*/  F2FP.SATFINITE.E5M2.F32.PACK_AB_MERGE_C R21, RZ, R21, RZ ;  /* 0x00000015ff15723e */ /* 0x000fe200048060ff */
[----:B------:R-:W-:Y:S01]  /*1f2b0*/  @!P1 STG.E.U8 desc[UR14][R24.64+0x20], R19 ;  /* 0x0000201318009986 */ /* 0x000fe2000c10110e */
[----:B------:R-:W-:Y:S01]  /*1f2c0*/  ISETP.LT.OR P1, PT, R0, 0x22, !P2 ;  /* 0x000000220000780c */ /* 0x000fe20005721670 */
[----:B------:R-:W-:Y:S01]  /*1f2d0*/  FMUL R157, R157, UR20 ;  /* 0x000000149d9d7c20 */ /* 0x000fe20008400000 */
        /* <DEDUP_REMOVED lines=20> */
[C---:B------:R-:W-:Y:S01]  /*1f420*/  ISETP.LT.OR P6, PT, R0.reuse, 0x32, !P2 ;  /* 0x000000320000780c */ /* 0x040fe200057c1670 */
        /* <DEDUP_REMOVED lines=45> */
[----:B0-----:R-:W-:Y:S01]  /*1f700*/  F2FP.SATFINITE.E5M2.F32.PACK_AB_MERGE_C R3, RZ, R168, RZ ;  /* 0x000000a8ff03723e */ /* 0x001fe200048060ff */
        /* <DEDUP_REMOVED lines=11> */
[----:B----4-:R-:W-:Y:S01]  /*1f7c0*/  F2FP.SATFINITE.E5M2.F32.PACK_AB_MERGE_C R5, RZ, R170, RZ ;  /* 0x000000aaff05723e */ /* 0x010fe200048060ff */
        /* <DEDUP_REMOVED lines=8> */
[----:B------:R0:W-:Y:S01]  /*1f850*/  @!P1 STG.E.U8 desc[UR14][R24.64+0x49], R3 ;  /* 0x0000490318009986 */ /* 0x0001e2000c10110e */
[C---:B------:R-:W-:Y:S01]  /*1f860*/  ISETP.LT.OR P1, PT, R0.reuse, 0x52, !P3 ;  /* 0x000000520000780c */ /* 0x040fe20005f21670 */
[----:B------:R-:W-:Y:S01]  /*1f870*/  FMUL R181, R181, UR20 ;  /* 0x00000014b5b57c20 */ /* 0x000fe20008400000 */
[----:B------:R-:W-:Y:S01]  /*1f880*/  F2FP.SATFINITE.E5M2.F32.PACK_AB_MERGE_C R175, RZ, R175, RZ ;  /* 0x000000afffaf723e */ /* 0x000fe200048060ff */
[----:B------:R4:W-:Y:S01]  /*1f890*/  @!P6 STG.E.U8 desc[UR14][R26.64+0x49], R5 ;  /* 0x000049051a00e986 */ /* 0x0009e2000c10110e */
        /* <DEDUP_REMOVED lines=8> */
[----:B0-----:R-:W-:Y:S01]  /*1f920*/  F2FP.SATFINITE.E5M2.F32.PACK_AB_MERGE_C R3, RZ, R172, RZ ;  /* 0x000000acff03723e */ /* 0x001fe200048060ff */
[----:B------:R-:W-:Y:S01]  /*1f930*/  FMUL R183, R183, UR20 ;  /* 0x00000014b7b77c20 */ /* 0x000fe20008400000 */
[C---:B------:R-:W-:Y:S01]  /*1f940*/  ISETP.LT.OR P0, PT, R0.reuse, 0x59, !P3 ;  /* 0x000000590000780c */ /* 0x040fe20005f01670 */
[----:B------:R-:W-:Y:S01]  /*1f950*/  FMUL R185, R185, UR20 ;  /* 0x00000014b9b97c20 */ /* 0x000fe20008400000 */
[----:B----4-:R-:W-:Y:S01]  /*1f960*/  F2FP.SATFINITE.E5M2.F32.PACK_AB_MERGE_C R5, RZ, R174, RZ ;  /* 0x000000aeff05723e */ /* 0x010fe200048060ff */
        /* <DEDUP_REMOVED lines=8> */
[----:B------:R4:W-:Y:S01]  /*1f9f0*/  @!P6 STG.E.U8 desc[UR14][R26.64+0x51], R5 ;  /* 0x000051051a00e986 */ /* 0x0009e2000c10110e */
[C---:B------:R-:W-:Y:S01]  /*1fa00*/  ISETP.LT.OR P6, PT, R0.reuse, 0x5a, !P2 ;  /* 0x0000005a0000780c */ /* 0x040fe200057c1670 */
[----:B------:R-:W-:Y:S01]  /*1fa10*/  FMUL R187, R187, UR20 ;  /* 0x00000014bbbb7c20 */ /* 0x000fe20008400000 */
[----:B------:R-:W-:Y:S01]  /*1fa20*/  F2FP.SATFINITE.E5M2.F32.PACK_AB_MERGE_C R185, RZ, R185, RZ ;  /* 0x000000b9ffb9723e */ /* 0x000fe200048060ff */
[----:B------:R-:W-:Y:S01]  /*1fa30*/  @!P0 STG.E.U8 desc[UR14][R24.64+0x58], R175 ;  /* 0x000058af18008986 */ /* 0x000fe2000c10110e */
[----:B0-----:R-:W-:Y:S01]  /*1fa40*/  F2FP.SATFINITE.E5M2.F32.PACK_AB_MERGE_C R3, RZ, R176, RZ ;  /* 0x000000b0ff03723e */ /* 0x001fe200048060ff */
[----:B------:R-:W-:Y:S01]  /*1fa50*/  FMUL R189, R189, UR20 ;  /* 0x00000014bdbd7c20 */ /* 0x000fe20008400000 */
[----:B------:R-:W-:Y:S01]  /*1fa60*/  ISETP.LT.OR P0, PT, R0, 0x61, !P3 ;  /* 0x000000610000780c */ /* 0x000fe20005f01670 */
[----:B------:R-:W-:Y:S01]  /*1fa70*/  FMUL R190, R190, UR20 ;  /* 0x00000014bebe7c20 */ /* 0x000fe20008400000 */
[----:B------:R-:W-:Y:S01]  /*1fa80*/  FMUL R192, R192, UR20 ;  /* 0x00000014c0c07c20 */ /* 0x000fe20008400000 */
[----:B------:R0:W-:Y:S01]  /*1fa90*/  @!P1 STG.E.U8 desc[UR14][R24.64+0x59], R3 ;  /* 0x0000590318009986 */ /* 0x0001e2000c10110e */
[C---:B------:R-:W-:Y:S01]  /*1faa0*/  ISETP.LT.OR P1, PT, R0.reuse, 0x62, !P3 ;  /* 0x000000620000780c */ /* 0x040fe20005f21670 */
[----:B------:R-:W-:Y:S01]  /*1fab0*/  FMUL R191, R191, UR20 ;  /* 0x00000014bfbf7c20 */ /* 0x000fe20008400000 */
[----:B----4-:R-:W-:Y:S01]  /*1fac0*/  F2FP.SATFINITE.E5M2.F32.PACK_AB_MERGE_C R5, RZ, R178, RZ ;  /* 0x000000b2ff05723e */ /* 0x010fe200048060ff */
[----:B------:R-:W-:Y:S01]  /*1fad0*/  @!P5 STG.E.U8 desc[UR14][R26.64+0x58], R177 ;  /* 0x000058b11a00d986 */ /* 0x000fe2000c10110e */
        /* <DEDUP_REMOVED lines=12> */
[----:B------:R-:W-:Y:S01]  /*1fba0*/  F2FP.SATFINITE.E5M2.F32.PACK_AB_MERGE_C R191, RZ, R191, RZ ;  /* 0x000000bfffbf723e */ /* 0x000fe200048060ff */
[----:B------:R0:W-:Y:S01]  /*1fbb0*/  @!P1 STG.E.U8 desc[UR14][R24.64+0x61], R3 ;  /* 0x0000610318009986 */ /* 0x0001e2000c10110e */
[C---:B------:R-:W-:Y:S01]  /*1fbc0*/  ISETP.LT.OR P1, PT, R0.reuse, 0x6a, !P3 ;  /* 0x0000006a0000780c */ /* 0x040fe20005f21670 */
[----:B------:R-:W-:Y:S01]  /*1fbd0*/  FMUL R197, R197, UR20 ;  /* 0x00000014c5c57c20 */ /* 0x000fe20008400000 */
[----:B----4-:R-:W-:Y:S01]  /*1fbe0*/  F2FP.SATFINITE.E5M2.F32.PACK_AB_MERGE_C R5, RZ, R182, RZ ;  /* 0x000000b6ff05723e */ /* 0x010fe200048060ff */
[----:B------:R-:W-:Y:S01]  /*1fbf0*/  @!P5 STG.E.U8 desc[UR14][R26.64+0x60], R181 ;  /* 0x000060b51a00d986 */ /* 0x000fe2000c10110e */
[----:B------:R-:W-:Y:S01]  /*1fc00*/  ISETP.LT.OR P5, PT, R0, 0x69, !P2 ;  /* 0x000000690000780c */ /* 0x000fe200057a1670 */
        /* <DEDUP_REMOVED lines=13> */
[----:B------:R-:W-:Y:S01]  /*1fce0*/  ISETP.LT.OR P1, PT, R0, 0x72, !P3 ;  /* 0x000000720000780c */ /* 0x000fe20005f21670 */
[----:B------:R-:W-:Y:S01]  /*1fcf0*/  FMUL R202, R202, UR20 ;  /* 0x00000014caca7c20 */ /* 0x000fe20008400000 */
[----:B----4-:R-:W-:Y:S01]  /*1fd00*/  F2FP.SATFINITE.E5M2.F32.PACK_AB_MERGE_C R5, RZ, R186, RZ ;  /* 0x000000baff05723e */ /* 0x010fe200048060ff */
        /* <DEDUP_REMOVED lines=111> */
[----:B--2---:R-:W-:Y:S01]  /*20400*/  FMUL R2, R2, UR20 ;  /* 0x0000001402027c20 */ /* 0x004fe20008400000 */
        /* <DEDUP_REMOVED lines=8> */
[----:B------:R-:W4:Y:S01]  /*20490*/  LDL.LU R38, [R1+0x218] ;  /* 0x0002180001267983 */ /* 0x000f220000300800 */
[----:B------:R-:W-:-:S03]  /*204a0*/  F2FP.SATFINITE.E5M2.F32.PACK_AB_MERGE_C R233, RZ, R233, RZ ;  /* 0x000000e9ffe9723e */ /* 0x000fc600048060ff */
[----:B------:R0:W-:Y:S01]  /*204b0*/  @!P1 STG.E.U8 desc[UR14][R24.64+0xa1], R3 ;  /* 0x0000a10318009986 */ /* 0x0001e2000c10110e */
[C---:B------:R-:W-:Y:S02]  /*204c0*/  ISETP.LT.OR P1, PT, R0.reuse, 0xaa, !P3 ;  /* 0x000000aa0000780c */ /* 0x040fe40005f21670 */
[----:B--2---:R-:W-:Y:S01]  /*204d0*/  F2FP.SATFINITE.E5M2.F32.PACK_AB_MERGE_C R5, RZ, R214, RZ ;  /* 0x000000d6ff05723e */ /* 0x004fe200048060ff */
[----:B------:R-:W-:Y:S01]  /*204e0*/  @!P5 STG.E.U8 desc[UR14][R26.64+0xa0], R213 ;  /* 0x0000a0d51a00d986 */ /* 0x000fe2000c10110e */
[----:B------:R-:W-:-:S03]  /*204f0*/  ISETP.LT.OR P5, PT, R0, 0xa9, !P2 ;  /* 0x000000a90000780c */ /* 0x000fc600057a1670 */
[----:B------:R2:W-:Y:S01]  /*20500*/  @!P6 STG.E.U8 desc[UR14][R26.64+0xa1], R5 ;  /* 0x0000a1051a00e986 */ /* 0x0005e2000c10110e */
[C---:B------:R-:W-:Y:S02]  /*20510*/  ISETP.LT.OR P6, PT, R0.reuse, 0xaa, !P2 ;  /* 0x000000aa0000780c */ /* 0x040fe400057c1670 */
[----:B0-----:R-:W-:Y:S01]  /*20520*/  F2FP.SATFINITE.E5M2.F32.PACK_AB_MERGE_C R3, RZ, R216, RZ ;  /* 0x000000d8ff03723e */ /* 0x001fe200048060ff */
[----:B------:R-:W-:Y:S01]  /*20530*/  @!P0 STG.E.U8 desc[UR14][R24.64+0xa8], R215 ;  /* 0x0000a8d718008986 */ /* 0x000fe2000c10110e */
[----:B------:R-:W-:-:S03]  /*20540*/  ISETP.LT.OR P0, PT, R0, 0xb1, !P3 ;  /* 0x000000b10000780c */ /* 0x000fc60005f01670 */
        /* <DEDUP_REMOVED lines=38> */
[----:B------:R-:W4:Y:S04]  /*207b0*/  LDL.LU R37, [R1+0x21c] ;  /* 0x00021c0001257983 */ /* 0x000f280000300800 */
[----:B------:R-:W-:Y:S01]  /*207c0*/  @!P1 STG.E.U8 desc[UR14][R24.64+0xc9], R3 ;  /* 0x0000c90318009986 */ /* 0x000fe2000c10110e */
[C---:B------:R-:W-:Y:S02]  /*207d0*/  ISETP.LT.OR P1, PT, R0.reuse, 0xd2, !P3 ;  /* 0x000000d20000780c */ /* 0x040fe40005f21670 */
[----:B--2---:R-:W-:Y:S01]  /*207e0*/  F2FP.SATFINITE.E5M2.F32.PACK_AB_MERGE_C R5, RZ, R234, RZ ;  /* 0x000000eaff05723e */ /* 0x004fe200048060ff */
[----:B------:R-:W2:Y:S01]  /*207f0*/  LDL.LU R36, [R1+0x220] ;  /* 0x0002200001247983 */ /* 0x000ea20000300800 */
[----:B------:R-:W-:Y:S01]  /*20800*/  F2FP.SATFINITE.E5M2.F32.PACK_AB_MERGE_C R7, RZ, R236, RZ ;  /* 0x000000ecff07723e */ /* 0x000fe200048060ff */
[----:B---3--:R-:W-:Y:S01]  /*20810*/  FMUL R4, R35, UR20 ;  /* 0x0000001423047c20 */ /* 0x008fe20008400000 */
[----:B------:R-:W-:Y:S01]  /*20820*/  F2FP.SATFINITE.E5M2.F32.PACK_AB_MERGE_C R9, RZ, R2, RZ ;  /* 0x00000002ff09723e */ /* 0x000fe200048060ff */
[----:B------:R-:W-:Y:S01]  /*20830*/  FMUL R2, R41, UR20 ;  /* 0x0000001429027c20 */ /* 0x000fe20008400000 */
[----:B------:R-:W3:Y:S04]  /*20840*/  LDL.LU R35, [R1+0x224] ;  /* 0x0002240001237983 */ /* 0x000ee80000300800 */
[----:B------:R-:W-:Y:S01]  /*20850*/  @!P0 STG.E.U8 desc[UR14][R24.64+0xc8], R231 ;  /* 0x0000c8e718008986 */ /* 0x000fe2000c10110e */
[----:B------:R-:W-:-:S03]  /*20860*/  ISETP.LT.OR P0, PT, R0, 0xd1, !P3 ;  /* 0x000000d10000780c */ /* 0x000fc60005f01670 */
[----:B------:R-:W-:Y:S01]  /*20870*/  @!P5 STG.E.U8 desc[UR14][R26.64+0xc8], R233 ;  /* 0x0000c8e91a00d986 */ /* 0x000fe2000c10110e */
[----:B------:R-:W-:-:S03]  /*20880*/  ISETP.LT.OR P5, PT, R0, 0xd1, !P2 ;  /* 0x000000d10000780c */ /* 0x000fc600057a1670 */
[----:B------:R5:W-:Y:S01]  /*20890*/  @!P6 STG.E.U8 desc[UR14][R26.64+0xc9], R5 ;  /* 0x0000c9051a00e986 */ /* 0x000be2000c10110e */
[----:B------:R-:W-:-:S03]  /*208a0*/  ISETP.LT.OR P6, PT, R0, 0xd2, !P2 ;  /* 0x000000d20000780c */ /* 0x000fc600057c1670 */
[----:B------:R0:W-:Y:S01]  /*208b0*/  @!P1 STG.E.U8 desc[UR14][R24.64+0xd1], R7 ;  /* 0x0000d10718009986 */ /* 0x0001e2000c10110e */
[----:B-----5:R-:W-:-:S03]  /*208c0*/  FMUL R5, R33, UR20 ;  /* 0x0000001421057c20 */ /* 0x020fc60008400000 */
[----:B------:R-:W5:Y:S01]  /*208d0*/  LDL.LU R33, [R1+0x228] ;  /* 0x0002280001217983 */ /* 0x000f620000300800 */
[----:B0-----:R-:W-:Y:S01]  /*208e0*/  F2FP.SATFINITE.E5M2.F32.PACK_AB_MERGE_C R7, RZ, R2, RZ ;  /* 0x00000002ff07723e */ /* 0x001fe200048060ff */
[----:B------:R-:W-:Y:S02]  /*208f0*/  FMUL R2, R32, UR20 ;  /* 0x0000001420027c20 */ /* 0x000fe40008400000 */
[----:B------:R-:W5:Y:S04]  /*20900*/  LDL.LU R41, [R1+0x22c] ;  /* 0x00022c0001297983 */ /* 0x000f680000300800 */
[----:B------:R-:W5:Y:S01]  /*20910*/  LDL.LU R32, [R1+0x230] ;  /* 0x0002300001207983 */ /* 0x000f620000300800 */
[----:B------:R-:W-:Y:S01]  /*20920*/  F2FP.SATFINITE.E5M2.F32.PACK_AB_MERGE_C R235, RZ, R235, RZ ;  /* 0x000000ebffeb723e */ /* 0x000fe200048060ff */
[----:B------:R-:W-:Y:S01]  /*20930*/  FMUL R3, R39, UR20 ;  /* 0x0000001427037c20 */ /* 0x000fe20008400000 */
[----:B------:R-:W-:Y:S01]  /*20940*/  F2FP.SATFINITE.E5M2.F32.PACK_AB_MERGE_C R237, RZ, R237, RZ ;  /* 0x000000edffed723e */ /* 0x000fe200048060ff */
[----:B------:R-:W5:Y:S04]  /*20950*/  LDL.LU R39, [R1+0x234] ;  /* 0x0002340001277983 */ /* 0x000f680000300800 */
[----:B------:R-:W-:Y:S01]  /*20960*/  @!P0 STG.E.U8 desc[UR14][R24.64+0xd0], R235 ;  /* 0x0000d0eb18008986 */ /* 0x000fe2000c10110e */
[----:B------:R-:W-:-:S02]  /*20970*/  ISETP.LT.OR P0, PT, R0, 0xd9, !P3 ;  /* 0x000000d90000780c */ /* 0x000fc40005f01670 */
[C---:B------:R-:W-:Y:S01]  /*20980*/  ISETP.LT.OR P1, PT, R0.reuse, 0xda, !P3 ;  /* 0x000000da0000780c */ /* 0x040fe20005f21670 */
[----:B------:R-:W-:Y:S01]  /*20990*/  @!P5 STG.E.U8 desc[UR14][R26.64+0xd0], R237 ;  /* 0x0000d0ed1a00d986 */ /* 0x000fe2000c10110e */
[----:B------:R-:W-:Y:S02]  /*209a0*/  ISETP.LT.OR P5, PT, R0, 0xd9, !P2 ;  /* 0x000000d90000780c */ /* 0x000fe400057a1670 */
[----:B------:R-:W-:Y:S01]  /*209b0*/  F2FP.SATFINITE.E5M2.F32.PACK_AB_MERGE_C R11, RZ, R3, RZ ;  /* 0x00000003ff0b723e */ /* 0x000fe200048060ff */
[----:B------:R0:W-:Y:S01]  /*209c0*/  @!P6 STG.E.U8 desc[UR14][R26.64+0xd1], R9 ;  /* 0x0000d1091a00e986 */ /* 0x0001e2000c10110e */
[----:B------:R-:W-:-:S05]  /*209d0*/  F2FP.SATFINITE.E5M2.F32.PACK_AB_MERGE_C R13, RZ, R4, RZ ;  /* 0x00000004ff0d723e */ /* 0x000fca00048060ff */
[----:B------:R1:W-:Y:S01]  /*209e0*/  @!P0 STG.E.U8 desc[UR14][R24.64+0xd8], R7 ;  /* 0x0000d80718008986 */ /* 0x0003e2000c10110e */
[----:B0-----:R-:W-:-:S03]  /*209f0*/  F2FP.SATFINITE.E5M2.F32.PACK_AB_MERGE_C R9, RZ, R5, RZ ;  /* 0x00000005ff09723e */ /* 0x001fc600048060ff */
[----:B------:R0:W-:Y:S01]  /*20a00*/  @!P1 STG.E.U8 desc[UR14][R24.64+0xd9], R11 ;  /* 0x0000d90b18009986 */ /* 0x0001e2000c10110e */
[----:B-1----:R-:W-:-:S03]  /*20a10*/  F2FP.SATFINITE.E5M2.F32.PACK_AB_MERGE_C R7, RZ, R2, RZ ;  /* 0x00000002ff07723e */ /* 0x002fc600048060ff */
[----:B------:R1:W-:Y:S01]  /*20a20*/  @!P5 STG.E.U8 desc[UR14][R26.64+0xd8], R13 ;  /* 0x0000d80d1a00d986 */ /* 0x0003e2000c10110e */
[----:B----4-:R-:W-:-:S03]  /*20a30*/  FMUL R3, R38, UR20 ;  /* 0x0000001426037c20 */ /* 0x010fc60008400000 */
[----:B------:R-:W4:Y:S02]  /*20a40*/  LDL.LU R38, [R1+0x238] ;  /* 0x0002380001267983 */ /* 0x000f240000300800 */
[----:B0-----:R-:W-:Y:S01]  /*20a50*/  F2FP.SATFINITE.E5M2.F32.PACK_AB_MERGE_C R11, RZ, R3, RZ ;  /* 0x00000003ff0b723e */ /* 0x001fe200048060ff */
[----:B------:R-:W-:Y:S02]  /*20a60*/  FMUL R4, R37, UR20 ;  /* 0x0000001425047c20 */ /* 0x000fe40008400000 */
[----:B------:R-:W4:Y:S01]  /*20a70*/  LDL.LU R37, [R1+0x23c] ;  /* 0x00023c0001257983 */ /* 0x000f220000300800 */
[----:B--2---:R-:W-:-:S03]  /*20a80*/  FMUL R5, R36, UR20 ;  /* 0x0000001424057c20 */ /* 0x004fc60008400000 */
[----:B------:R-:W2:Y:S01]  /*20a90*/  LDL.LU R36, [R1+0x240] ;  /* 0x0002400001247983 */ /* 0x000ea20000300800 */
[----:B---3--:R-:W-:-:S03]  /*20aa0*/  FMUL R2, R35, UR20 ;  /* 0x0000001423027c20 */ /* 0x008fc60008400000 */
[----:B------:R-:W3:Y:S01]  /*20ab0*/  LDL.LU R35, [R1+0x244] ;  /* 0x0002440001237983 */ /* 0x000ee20000300800 */
[----:B-1----:R-:W-:Y:S01]  /*20ac0*/  F2FP.SATFINITE.E5M2.F32.PACK_AB_MERGE_C R13, RZ, R4, RZ ;  /* 0x00000004ff0d723e */ /* 0x002fe200048060ff */
[----:B-----5:R-:W-:Y:S02]  /*20ad0*/  FMUL R3, R33, UR20 ;  /* 0x0000001421037c20 */ /* 0x020fe40008400000 */
[----:B------:R-:W5:Y:S01]  /*20ae0*/  LDL.LU R33, [R1+0x248] ;  /* 0x0002480001217983 */ /* 0x000f620000300800 */
[----:B------:R-:W-:-:S03]  /*20af0*/  FMUL R4, R32, UR20 ;  /* 0x0000001420047c20 */ /* 0x000fc60008400000 */
[----:B------:R-:W5:Y:S01]  /*20b00*/  LDL.LU R32, [R1+0x24c] ;  /* 0x00024c0001207983 */ /* 0x000f620000300800 */
[C---:B------:R-:W-:Y:S02]  /*20b10*/  ISETP.LT.OR P6, PT, R0.reuse, 0xda, !P2 ;  /* 0x000000da0000780c */ /* 0x040fe400057c1670 */
[C---:B------:R-:W-:Y:S02]  /*20b20*/  ISETP.LT.OR P5, PT, R0.reuse, 0xe1, !P3 ;  /* 0x000000e10000780c */ /* 0x040fe40005fa1670 */
[C---:B------:R-:W-:Y:S02]  /*20b30*/  ISETP.LT.OR P1, PT, R0.reuse, 0xe2, !P2 ;  /* 0x000000e20000780c */ /* 0x040fe40005721670 */
[----:B------:R-:W-:-:S07]  /*20b40*/  ISETP.LT.OR P0, PT, R0, 0xe1, !P2 ;  /* 0x000000e10000780c */ /* 0x000fce0005701670 */
[----:B------:R0:W-:Y:S01]  /*20b50*/  @!P6 STG.E.U8 desc[UR14][R26.64+0xd9], R9 ;  /* 0x0000d9091a00e986 */ /* 0x0001e2000c10110e */
[----:B------:R-:W-:Y:S02]  /*20b60*/  ISETP.LT.OR P6, PT, R0, 0xe2, !P3 ;  /* 0x000000e20000780c */ /* 0x000fe40005fc1670 */
[----:B------:R-:W-:Y:S01]  /*20b70*/  F2FP.SATFINITE.E5M2.F32.PACK_AB_MERGE_C R5, RZ, R5, RZ ;  /* 0x00000005ff05723e */ /* 0x000fe200048060ff */
[----:B------:R-:W-:Y:S01]  /*20b80*/  @!P5 STG.E.U8 desc[UR14][R24.64+0xe0], R7 ;  /* 0x0000e0071800d986 */ /* 0x000fe2000c10110e */
[----:B0-----:R-:W-:Y:S01]  /*20b90*/  F2FP.SATFINITE.E5M2.F32.PACK_AB_MERGE_C R9, RZ, R2, RZ ;  /* 0x00000002ff09723e */ /* 0x001fe200048060ff */
[----:B------:R-:W-:-:S08]  /*20ba0*/  FMUL R2, R41, UR20 ;  /* 0x0000001429027c20 */ /* 0x000fd00008400000 */
[----:B------:R-:W-:Y:S01]  /*20bb0*/  @!P6 STG.E.U8 desc[UR14][R24.64+0xe1], R11 ;  /* 0x0000e10b1800e986 */ /* 0x000fe2000c10110e */
[----:B------:R-:W-:-:S03]  /*20bc0*/  ISETP.LT.OR P6, PT, R0, 0xe9, !P3 ;  /* 0x000000e90000780c */ /* 0x000fc60005fc1670 */
[----:B------:R0:W-:Y:S04]  /*20bd0*/  @!P1 STG.E.U8 desc[UR14][R26.64+0xe1], R5 ;  /* 0x0000e1051a009986 */ /* 0x0001e8000c10110e */
[----:B------:R-:W5:Y:S01]  /*20be0*/  LDL.LU R41, [R1+0x250] ;  /* 0x0002500001297983 */ /* 0x000f620000300800 */
[----:B------:R-:W-:-:S03]  /*20bf0*/  ISETP.LT.OR P5, PT, R0, 0xea, !P2 ;  /* 0x000000ea0000780c */ /* 0x000fc600057a1670 */
[----:B------:R1:W-:Y:S01]  /*20c00*/  @!P0 STG.E.U8 desc[UR14][R26.64+0xe0], R13 ;  /* 0x0000e00d1a008986 */ /* 0x0003e2000c10110e */
[----:B0-----:R-:W-:Y:S01]  /*20c10*/  F2FP.SATFINITE.E5M2.F32.PACK_AB_MERGE_C R5, RZ, R2, RZ ;  /* 0x00000002ff05723e */ /* 0x001fe200048060ff */
[----:B------:R-:W-:Y:S02]  /*20c20*/  FMUL R2, R39, UR20 ;  /* 0x0000001427027c20 */ /* 0x000fe40008400000 */
[----:B------:R-:W5:Y:S01]  /*20c30*/  LDL.LU R39, [R1+0x254] ;  /* 0x0002540001277983 */ /* 0x000f620000300800 */
[----:B------:R-:W-:Y:S02]  /*20c40*/  ISETP.LT.OR P0, PT, R0, 0xea, !P3 ;  /* 0x000000ea0000780c */ /* 0x000fe40005f01670 */
[----:B------:R-:W-:Y:S02]  /*20c50*/  F2FP.SATFINITE.E5M2.F32.PACK_AB_MERGE_C R7, RZ, R3, RZ ;  /* 0x00000003ff07723e */ /* 0x000fe400048060ff */
[----:B------:R-:W-:Y:S02]  /*20c60*/  F2FP.SATFINITE.E5M2.F32.PACK_AB_MERGE_C R11, RZ, R4, RZ ;  /* 0x00000004ff0b723e */ /* 0x000fe400048060ff */
[----:B-1----:R-:W-:Y:S01]  /*20c70*/  F2FP.SATFINITE.E5M2.F32.PACK_AB_MERGE_C R13, RZ, R2, RZ ;  /* 0x00000002ff0d723e */ /* 0x002fe200048060ff */
[----:B------:R-:W-:Y:S06]  /*20c80*/  @!P6 STG.E.U8 desc[UR14][R24.64+0xe8], R9 ;  /* 0x0000e8091800e986 */ /* 0x000fec000c10110e */
[----:B------:R0:W-:Y:S04]  /*20c90*/  @!P0 STG.E.U8 desc[UR14][R24.64+0xe9], R7 ;  /* 0x0000e90718008986 */ /* 0x0001e8000c10110e */
[----:B------:R1:W-:Y:S01]  /*20ca0*/  @!P5 STG.E.U8 desc[UR14][R26.64+0xe9], R11 ;  /* 0x0000e90b1a00d986 */ /* 0x0003e2000c10110e */
[----:B----4-:R-:W-:-:S03]  /*20cb0*/  FMUL R3, R38, UR20 ;  /* 0x0000001426037c20 */ /* 0x010fc60008400000 */
[----:B------:R-:W4:Y:S02]  /*20cc0*/  LDL.LU R38, [R1+0x258] ;  /* 0x0002580001267983 */ /* 0x000f240000300800 */
[----:B0-----:R-:W-:Y:S01]  /*20cd0*/  F2FP.SATFINITE.E5M2.F32.PACK_AB_MERGE_C R7, RZ, R3, RZ ;  /* 0x00000003ff07723e */ /* 0x001fe200048060ff */
[----:B------:R-:W-:Y:S02]  /*20ce0*/  FMUL R4, R37, UR20 ;  /* 0x0000001425047c20 */ /* 0x000fe40008400000 */
[----:B------:R-:W4:Y:S01]  /*20cf0*/  LDL.LU R37, [R1+0x25c] ;  /* 0x00025c0001257983 */ /* 0x000f220000300800 */
[----:B--2---:R-:W-:-:S03]  /*20d00*/  FMUL R2, R36, UR20 ;  /* 0x0000001424027c20 */ /* 0x004fc60008400000 */
[----:B------:R-:W2:Y:S02]  /*20d10*/  LDL.LU R36, [R1+0x260] ;  /* 0x0002600001247983 */ /* 0x000ea40000300800 */
[----:B------:R-:W-:Y:S01]  /*20d20*/  F2FP.SATFINITE.E5M2.F32.PACK_AB_MERGE_C R9, RZ, R2, RZ ;  /* 0x00000002ff09723e */ /* 0x000fe200048060ff */
[----:B---3--:R-:W-:Y:S02]  /*20d30*/  FMUL R2, R35, UR20 ;  /* 0x0000001423027c20 */ /* 0x008fe40008400000 */
[----:B------:R-:W3:Y:S03]  /*20d40*/  LDL.LU R35, [R1+0x264] ;  /* 0x0002640001237983 */ /* 0x000ee60000300800 */
        /* <DEDUP_REMOVED lines=10> */
[----:B------:R-:W-:-:S03]  /*20df0*/  ISETP.LT.OR P1, PT, R0, 0xf1, !P2 ;  /* 0x000000f10000780c */ /* 0x000fc60005721670 */
[----:B------:R1:W-:Y:S01]  /*20e00*/  @!P6 STG.E.U8 desc[UR14][R24.64+0xf0], R13 ;  /* 0x0000f00d1800e986 */ /* 0x0003e2000c10110e */
[----:B------:R-:W-:-:S03]  /*20e10*/  ISETP.LT.OR P6, PT, R0, 0xf9, !P3 ;  /* 0x000000f90000780c */ /* 0x000fc60005fc1670 */
[----:B------:R1:W-:Y:S01]  /*20e20*/  @!P0 STG.E.U8 desc[UR14][R24.64+0xf1], R7 ;  /* 0x0000f10718008986 */ /* 0x0003e2000c10110e */
[----:B------:R-:W-:Y:S02]  /*20e30*/  ISETP.LT.OR P3, PT, R0, 0xfa, !P3 ;  /* 0x000000fa0000780c */ /* 0x000fe40005f61670 */
[----:B0-----:R-:W-:Y:S02]  /*20e40*/  F2FP.SATFINITE.E5M2.F32.PACK_AB_MERGE_C R5, RZ, R4, RZ ;  /* 0x00000004ff05723e */ /* 0x001fe400048060ff */
[----:B-1----:R-:W-:Y:S02]  /*20e50*/  F2FP.SATFINITE.E5M2.F32.PACK_AB_MERGE_C R13, RZ, R3, RZ ;  /* 0x00000003ff0d723e */ /* 0x002fe400048060ff */
[----:B------:R-:W-:Y:S01]  /*20e60*/  F2FP.SATFINITE.E5M2.F32.PACK_AB_MERGE_C R7, RZ, R2, RZ ;  /* 0x00000002ff07723e */ /* 0x000fe200048060ff */
[----:B------:R-:W-:Y:S02]  /*20e70*/  FMUL R2, R41, UR20 ;  /* 0x0000001429027c20 */ /* 0x000fe40008400000 */
[----:B------:R-:W5:Y:S04]  /*20e80*/  LDL.LU R41, [R1+0x270] ;  /* 0x0002700001297983 */ /* 0x000f680000300800 */
[----:B------:R0:W-:Y:S01]  /*20e90*/  @!P5 STG.E.U8 desc[UR14][R26.64+0xf1], R9 ;  /* 0x0000f1091a00d986 */ /* 0x0001e2000c10110e */
[----:B------:R-:W-:-:S03]  /*20ea0*/  FMUL R3, R39, UR20 ;  /* 0x0000001427037c20 */ /* 0x000fc60008400000 */
[----:B------:R-:W5:Y:S01]  /*20eb0*/  LDL.LU R39, [R1+0x274] ;  /* 0x0002740001277983 */ /* 0x000f620000300800 */
[----:B------:R-:W-:-:S03]  /*20ec0*/  ISETP.LT.OR P5, PT, R0, 0xf9, !P2 ;  /* 0x000000f90000780c */ /* 0x000fc600057a1670 */
[----:B------:R-:W-:Y:S01]  /*20ed0*/  @!P1 STG.E.U8 desc[UR14][R26.64+0xf0], R5 ;  /* 0x0000f0051a009986 */ /* 0x000fe2000c10110e */
[----:B0-----:R-:W-:-:S03]  /*20ee0*/  F2FP.SATFINITE.E5M2.F32.PACK_AB_MERGE_C R9, RZ, R2, RZ ;  /* 0x00000002ff09723e */ /* 0x001fc600048060ff */
[----:B------:R0:W-:Y:S04]  /*20ef0*/  @!P6 STG.E.U8 desc[UR14][R24.64+0xf8], R11 ;  /* 0x0000f80b1800e986 */ /* 0x0001e8000c10110e */
[----:B------:R1:W-:Y:S01]  /*20f00*/  @!P3 STG.E.U8 desc[UR14][R24.64+0xf9], R13 ;  /* 0x0000f90d1800b986 */ /* 0x0003e2000c10110e */
[----:B0-----:R-:W-:-:S03]  /*20f10*/  F2FP.SATFINITE.E5M2.F32.PACK_AB_MERGE_C R11, RZ, R3, RZ ;  /* 0x00000003ff0b723e */ /* 0x001fc600048060ff */
[----:B------:R0:W-:Y:S01]  /*20f20*/  @!P5 STG.E.U8 desc[UR14][R26.64+0xf8], R7 ;  /* 0x0000f8071a00d986 */ /* 0x0001e2000c10110e */
[----:B----4-:R-:W-:-:S03]  /*20f30*/  FMUL R4, R38, UR20 ;  /* 0x0000001426047c20 */ /* 0x010fc60008400000 */
[----:B------:R-:W4:Y:S02]  /*20f40*/  LDL.LU R38, [R1+0x278] ;  /* 0x0002780001267983 */ /* 0x000f240000300800 */
[----:B-1----:R-:W-:Y:S01]  /*20f50*/  F2FP.SATFINITE.E5M2.F32.PACK_AB_MERGE_C R13, RZ, R4, RZ ;  /* 0x00000004ff0d723e */ /* 0x002fe200048060ff */
[----:B------:R-:W-:Y:S02]  /*20f60*/  FMUL R5, R37, UR20 ;  /* 0x0000001425057c20 */ /* 0x000fe40008400000 */
[----:B------:R-:W4:Y:S01]  /*20f70*/  LDL.LU R37, [R1+0x27c] ;  /* 0x00027c0001257983 */ /* 0x000f220000300800 */
[----:B--2---:R-:W-:-:S03]  /*20f80*/  FMUL R2, R36, UR20 ;  /* 0x0000001424027c20 */ /* 0x004fc60008400000 */
[----:B------:R-:W2:Y:S01]  /*20f90*/  LDL.LU R36, [R1+0x280] ;  /* 0x0002800001247983 */ /* 0x000ea20000300800 */
[----:B---3--:R-:W-:-:S03]  /*20fa0*/  FMUL R3, R35, UR20 ;  /* 0x0000001423037c20 */ /* 0x008fc60008400000 */
[----:B------:R-:W3:Y:S01]  /*20fb0*/  LDL.LU R35, [R1+0x284] ;  /* 0x0002840001237983 */ /* 0x000ee20000300800 */
[----:B0-----:R-:W-:Y:S01]  /*20fc0*/  F2FP.SATFINITE.E5M2.F32.PACK_AB_MERGE_C R7, RZ, R2, RZ ;  /* 0x00000002ff07723e */ /* 0x001fe200048060ff */
[----:B-----5:R-:W-:Y:S02]  /*20fd0*/  FMUL R4, R33, UR20 ;  /* 0x0000001421047c20 */ /* 0x020fe40008400000 */
[----:B------:R-:W5:Y:S01]  /*20fe0*/  LDL.LU R33, [R1+0x288] ;  /* 0x0002880001217983 */ /* 0x000f620000300800 */
[----:B------:R-:W-:-:S03]  /*20ff0*/  FMUL R2, R32, UR20 ;  /* 0x0000001420027c20 */ /* 0x000fc60008400000 */
[----:B------:R-:W5:Y:S01]  /*21000*/  LDL.LU R32, [R1+0x28c] ;  /* 0x00028c0001207983 */ /* 0x000f620000300800 */
[----:B------:R-:W-:Y:S02]  /*21010*/  ISETP.GE.AND P1, PT, R34, 0x81, PT ;  /* 0x000000812200780c */ /* 0x000fe40003f26270 */
[C---:B------:R-:W-:Y:S02]  /*21020*/  ISETP.LT.OR P2, PT, R0.reuse, 0xfa, !P2 ;  /* 0x000000fa0000780c */ /* 0x040fe40005741670 */
[C---:B------:R-:W-:Y:S02]  /*21030*/  ISETP.LT.OR P6, PT, R0.reuse, 0x1, !P1 ;  /* 0x000000010000780c */ /* 0x040fe40004fc1670 */
[----:B------:R-:W-:Y:S02]  /*21040*/  ISETP.LT.OR P3, PT, R0, 0x2, !P1 ;  /* 0x000000020000780c */ /* 0x000fe40004f61670 */
[----:B------:R-:W-:-:S07]  /*21050*/  ISETP.GE.AND P0, PT, R34, 0x89, PT ;  /* 0x000000892200780c */ /* 0x000fce0003f06270 */
[----:B------:R0:W-:Y:S04]  /*21060*/  @!P2 STG.E.U8 desc[UR14][R26.64+0xf9], R9 ;  /* 0x0000f9091a00a986 */ /* 0x0001e8000c10110e */
[----:B------:R-:W-:Y:S01]  /*21070*/  @!P6 STG.E.U8 desc[UR14][R30.64], R11 ;  /* 0x0000000b1e00e986 */ /* 0x000fe2000c10110e */
[C---:B------:R-:W-:Y:S02]  /*21080*/  ISETP.LT.OR P6, PT, R0.reuse, 0x2, !P0 ;  /* 0x000000020000780c */ /* 0x040fe400047c1670 */
[C---:B------:R-:W-:Y:S01]  /*21090*/  ISETP.LT.OR P5, PT, R0.reuse, 0x1, !P0 ;  /* 0x000000010000780c */ /* 0x040fe200047a1670 */
[----:B------:R1:W-:Y:S01]  /*210a0*/  @!P3 STG.E.U8 desc[UR14][R30.64+0x1], R13 ;  /* 0x0000010d1e00b986 */ /* 0x0003e2000c10110e */
[----:B------:R-:W-:Y:S02]  /*210b0*/  ISETP.LT.OR P2, PT, R0, 0xa, !P1 ;  /* 0x0000000a0000780c */ /* 0x000fe40004f41670 */
[----:B0-----:R-:W-:-:S02]  /*210c0*/  F2FP.SATFINITE.E5M2.F32.PACK_AB_MERGE_C R9, RZ, R3, RZ ;  /* 0x00000003ff09723e */ /* 0x001fc400048060ff */
[----:B------:R-:W-:Y:S01]  /*210d0*/  ISETP.LT.OR P3, PT, R0, 0x9, !P1 ;  /* 0x000000090000780c */ /* 0x000fe20004f61670 */
[----:B------:R-:W-:Y:S01]  /*210e0*/  FMUL R3, R41, UR20 ;  /* 0x0000001429037c20 */ /* 0x000fe20008400000 */
[----:B-1----:R-:W-:Y:S01]  /*210f0*/  F2FP.SATFINITE.E5M2.F32.PACK_AB_MERGE_C R13, RZ, R2, RZ ;  /* 0x00000002ff0d723e */ /* 0x002fe200048060ff */
[----:B------:R-:W5:Y:S01]  /*21100*/  LDL.LU R41, [R1+0x290] ;  /* 0x0002900001297983 */ /* 0x000f620000300800 */
[----:B------:R-:W-:Y:S02]  /*21110*/  F2FP.SATFINITE.E5M2.F32.PACK_AB_MERGE_C R5, RZ, R5, RZ ;  /* 0x00000005ff05723e */ /* 0x000fe400048060ff */
[----:B------:R-:W-:Y:S01]  /*21120*/  F2FP.SATFINITE.E5M2.F32.PACK_AB_MERGE_C R11, RZ, R4, RZ ;  /* 0x00000004ff0b723e */ /* 0x000fe200048060ff */
[----:B------:R0:W-:Y:S01]  /*21130*/  @!P6 STG.E.U8 desc[UR14][R28.64+0x1], R7 ;  /* 0x000001071c00e986 */ /* 0x0001e2000c10110e */
[----:B------:R-:W-:-:S03]  /*21140*/  FMUL R2, R39, UR20 ;  /* 0x0000001427027c20 */ /* 0x000fc60008400000 */
[----:B------:R-:W5:Y:S01]  /*21150*/  LDL.LU R39, [R1+0x294] ;  /* 0x0002940001277983 */ /* 0x000f620000300800 */
[----:B------:R-:W-:Y:S02]  /*21160*/  ISETP.LT.OR P6, PT, R0, 0xa, !P0 ;  /* 0x0000000a0000780c */ /* 0x000fe400047c1670 */
[----:B0-----:R-:W-:Y:S01]  /*21170*/  F2FP.SATFINITE.E5M2.F32.PACK_AB_MERGE_C R7, RZ, R2, RZ ;  /* 0x00000002ff07723e */ /* 0x001fe200048060ff */
[----:B------:R0:W-:Y:S04]  /*21180*/  @!P5 STG.E.U8 desc[UR14][R28.64], R5 ;  /* 0x000000051c00d986 */ /* 0x0001e8000c10110e */
[----:B------:R-:W-:Y:S04]  /*21190*/  @!P2 STG.E.U8 desc[UR14][R30.64+0x9], R11 ;  /* 0x0000090b1e00a986 */ /* 0x000fe8000c10110e */
[----:B------:R1:W-:Y:S01]  /*211a0*/  @!P3 STG.E.U8 desc[UR14][R30.64+0x8], R9 ;  /* 0x000008091e00b986 */ /* 0x0003e2000c10110e */
[----:B0-----:R-:W-:-:S05]  /*211b0*/  F2FP.SATFINITE.E5M2.F32.PACK_AB_MERGE_C R5, RZ, R3, RZ ;  /* 0x00000003ff05723e */ /* 0x001fca00048060ff */
[----:B------:R0:W-:Y:S01]  /*211c0*/  @!P6 STG.E.U8 desc[UR14][R28.64+0x9], R5 ;  /* 0x000009051c00e986 */ /* 0x0001e2000c10110e */
[----:B----4-:R-:W-:-:S03]  /*211d0*/  FMUL R4, R38, UR20 ;  /* 0x0000001426047c20 */ /* 0x010fc60008400000 */
[----:B------:R-:W4:Y:S02]  /*211e0*/  LDL.LU R38, [R1+0x298] ;  /* 0x0002980001267983 */ /* 0x000f240000300800 */
[----:B-1----:R-:W-:Y:S01]  /*211f0*/  F2FP.SATFINITE.E5M2.F32.PACK_AB_MERGE_C R9, RZ, R4, RZ ;  /* 0x00000004ff09723e */ /* 0x002fe200048060ff */
[----:B------:R-:W-:Y:S02]  /*21200*/  FMUL R2, R37, UR20 ;  /* 0x0000001425027c20 */ /* 0x000fe40008400000 */
[----:B------:R-:W4:Y:S03]  /*21210*/  LDL.LU R37, [R1+0x29c] ;  /* 0x00029c0001257983 */ /* 0x000f260000300800 */
[----:B------:R-:W-:Y:S01]  /*21220*/  F2FP.SATFINITE.E5M2.F32.PACK_AB_MERGE_C R11, RZ, R2, RZ ;  /* 0x00000002ff0b723e */ /* 0x000fe200048060ff */
[----:B--2---:R-:W-:Y:S02]  /*21230*/  FMUL R2, R36, UR20 ;  /* 0x0000001424027c20 */ /* 0x004fe40008400000 */
[----:B------:R-:W2:Y:S01]  /*21240*/  LDL.LU R36, [R1+0x2a0] ;  /* 0x0002a00001247983 */ /* 0x000ea20000300800 */
[----:B---3--:R-:W-:-:S03]  /*21250*/  FMUL R3, R35, UR20 ;  /* 0x0000001423037c20 */ /* 0x008fc60008400000 */
[----:B------:R-:W3:Y:S01]  /*21260*/  LDL.LU R35, [R1+0x2a4] ;  /* 0x0002a40001237983 */ /* 0x000ee20000300800 */
[----:B-----5:R-:W-:-:S03]  /*21270*/  FMUL R4, R33, UR20 ;  /* 0x0000001421047c20 */ /* 0x020fc60008400000 */
[----:B------:R-:W5:Y:S01]  /*21280*/  LDL.LU R33, [R1+0x2a8] ;  /* 0x0002a80001217983 */ /* 0x000f620000300800 */
[----:B0-----:R-:W-:-:S03]  /*21290*/  FMUL R5, R32, UR20 ;  /* 0x0000001420057c20 */ /* 0x001fc60008400000 */
[----:B------:R-:W5:Y:S01]  /*212a0*/  LDL.LU R32, [R1+0x2ac] ;  /* 0x0002ac0001207983 */ /* 0x000f620000300800 */
[C---:B------:R-:W-:Y:S02]  /*212b0*/  ISETP.LT.OR P5, PT, R0.reuse, 0x9, !P0 ;  /* 0x000000090000780c */ /* 0x040fe400047a1670 */
[C---:B------:R-:W-:Y:S02]  /*212c0*/  ISETP.LT.OR P3, PT, R0.reuse, 0x11, !P1 ;  /* 0x000000110000780c */ /* 0x040fe40004f61670 */
[C---:B------:R-:W-:Y:S02]  /*212d0*/  ISETP.LT.OR P2, PT, R0.reuse, 0x12, !P1 ;  /* 0x000000120000780c */ /* 0x040fe40004f41670 */
[----:B------:R-:W-:-:S07]  /*212e0*/  ISETP.LT.OR P6, PT, R0, 0x12, !P0 ;  /* 0x000000120000780c */ /* 0x000fce00047c1670 */
[----:B------:R-:W-:Y:S01]  /*212f0*/  @!P5 STG.E.U8 desc[UR14][R28.64+0x8], R13 ;  /* 0x0000080d1c00d986 */ /* 0x000fe2000c10110e */
[----:B------:R-:W-:-:S03]  /*21300*/  ISETP.LT.OR P5, PT, R0, 0x11, !P0 ;  /* 0x000000110000780c */ /* 0x000fc600047a1670 */
[----:B------:R0:W-:Y:S01]  /*21310*/  @!P3 STG.E.U8 desc[UR14][R30.64+0x10], R7 ;  /* 0x000010071e00b986 */ /* 0x0001e2000c10110e */
[----:B------:R-:W-:-:S03]  /*21320*/  ISETP.LT.OR P3, PT, R0, 0x19, !P1 ;  /* 0x000000190000780c */ /* 0x000fc60004f61670 */
[----:B------:R1:W-:Y:S01]  /*21330*/  @!P2 STG.E.U8 desc[UR14][R30.64+0x11], R9 ;  /* 0x000011091e00a986 */ /* 0x0003e2000c10110e */
[----:B------:R-:W-:Y:S02]  /*21340*/  ISETP.LT.OR P2, PT, R0, 0x1a, !P1 ;  /* 0x0000001a0000780c */ /* 0x000fe40004f41670 */
[----:B0-----:R-:W-:Y:S02]  /*21350*/  F2FP.SATFINITE.E5M2.F32.PACK_AB_MERGE_C R7, RZ, R2, RZ ;  /* 0x00000002ff07723e */ /* 0x001fe400048060ff */
[----:B-1----:R-:W-:Y:S01]  /*21360*/  F2FP.SATFINITE.E5M2.F32.PACK_AB_MERGE_C R9, RZ, R3, RZ ;  /* 0x00000003ff09723e */ /* 0x002fe200048060ff */
[----:B------:R-:W-:Y:S02]  /*21370*/  FMUL R2, R41, UR20 ;  /* 0x0000001429027c20 */ /* 0x000fe40008400000 */
[----:B------:R-:W5:Y:S01]  /*21380*/  LDL.LU R41, [R1+0x2b0] ;  /* 0x0002b00001297983 */ /* 0x000f620000300800 */
[----:B------:R-:W-:-:S03]  /*21390*/  F2FP.SATFINITE.E5M2.F32.PACK_AB_MERGE_C R13, RZ, R4, RZ ;  /* 0x00000004ff0d723e */ /* 0x000fc600048060ff */
[----:B------:R0:W-:Y:S01]  /*213a0*/  @!P6 STG.E.U8 desc[UR14][R28.64+0x11], R7 ;  /* 0x000011071c00e986 */ /* 0x0001e2000c10110e */
[----:B------:R-:W-:-:S03]  /*213b0*/  FMUL R3, R39, UR20 ;  /* 0x0000001427037c20 */ /* 0x000fc60008400000 */
[----:B------:R-:W5:Y:S01]  /*213c0*/  LDL.LU R39, [R1+0x2b4] ;  /* 0x0002b40001277983 */ /* 0x000f620000300800 */
[----:B------:R-:W-:Y:S02]  /*213d0*/  ISETP.LT.OR P6, PT, R0, 0x1a, !P0 ;  /* 0x0000001a0000780c */ /* 0x000fe400047c1670 */
[----:B0-----:R-:W-:Y:S01]  /*213e0*/  F2FP.SATFINITE.E5M2.F32.PACK_AB_MERGE_C R7, RZ, R2, RZ ;  /* 0x00000002ff07723e */ /* 0x001fe200048060ff */
[----:B------:R-:W-:Y:S04]  /*213f0*/  @!P5 STG.E.U8 desc[UR14][R28.64+0x10], R11 ;  /* 0x0000100b1c00d986 */ /* 0x000fe8000c10110e */
[----:B------:R0:W-:Y:S04]  /*21400*/  @!P3 STG.E.U8 desc[UR14][R30.64+0x18], R9 ;  /* 0x000018091e00b986 */ /* 0x0001e8000c10110e */
[----:B------:R1:W-:Y:S01]  /*21410*/  @!P2 STG.E.U8 desc[UR14][R30.64+0x19], R13 ;  /* 0x0000190d1e00a986 */ /* 0x0003e2000c10110e */
[----:B0-----:R-:W-:-:S03]  /*21420*/  F2FP.SATFINITE.E5M2.F32.PACK_AB_MERGE_C R9, RZ, R3, RZ ;  /* 0x00000003ff09723e */ /* 0x001fc600048060ff */
[----:B------:R0:W-:Y:S01]  /*21430*/  @!P6 STG.E.U8 desc[UR14][R28.64+0x19], R7 ;  /* 0x000019071c00e986 */ /* 0x0001e2000c10110e */
[----:B----4-:R-:W-:-:S03]  /*21440*/  FMUL R4, R38, UR20 ;  /* 0x0000001426047c20 */ /* 0x010fc60008400000 */
[----:B------:R-:W4:Y:S02]  /*21450*/  LDL.LU R38, [R1+0x2b8] ;  /* 0x0002b80001267983 */ /* 0x000f240000300800 */
[----:B------:R-:W-:Y:S01]  /*21460*/  F2FP.SATFINITE.E5M2.F32.PACK_AB_MERGE_C R11, RZ, R4, RZ ;  /* 0x00000004ff0b723e */ /* 0x000fe200048060ff */
[----:B------:R-:W-:Y:S02]  /*21470*/  FMUL R2, R37, UR20 ;  /* 0x0000001425027c20 */ /* 0x000fe40008400000 */
[----:B------:R-:W4:Y:S03]  /*21480*/  LDL.LU R37, [R1+0x2bc] ;  /* 0x0002bc0001257983 */ /* 0x000f260000300800 */
[----:B-1----:R-:W-:Y:S01]  /*21490*/  F2FP.SATFINITE.E5M2.F32.PACK_AB_MERGE_C R13, RZ, R2, RZ ;  /* 0x00000002ff0d723e */ /* 0x002fe200048060ff */
[----:B--2---:R-:W-:Y:S02]  /*214a0*/  FMUL R3, R36, UR20 ;  /* 0x0000001424037c20 */ /* 0x004fe40008400000 */
[----:B------:R-:W2:Y:S01]  /*214b0*/  LDL.LU R36, [R1+0x2c0] ;  /* 0x0002c00001247983 */ /* 0x000ea20000300800 */
[----:B---3--:R-:W-:-:S03]  /*214c0*/  FMUL R2, R35, UR20 ;  /* 0x0000001423027c20 */ /* 0x008fc60008400000 */
[----:B------:R-:W3:Y:S02]  /*214d0*/  LDL.LU R35, [R1+0x2c4] ;  /* 0x0002c40001237983 */ /* 0x000ee40000300800 */
[----:B0-----:R-:W-:Y:S01]  /*214e0*/  F2FP.SATFINITE.E5M2.F32.PACK_AB_MERGE_C R7, RZ, R2, RZ ;  /* 0x00000002ff07723e */ /* 0x001fe200048060ff */
[----:B-----5:R-:W-:Y:S02]  /*214f0*/  FMUL R4, R33, UR20 ;  /* 0x0000001421047c20 */ /* 0x020fe40008400000 */
[----:B------:R-:W5:Y:S01]  /*21500*/  LDL.LU R33, [R1+0x2c8] ;  /* 0x0002c80001217983 */ /* 0x000f620000300800 */
[----:B------:R-:W-:-:S03]  /*21510*/  FMUL R2, R32, UR20 ;  /* 0x0000001420027c20 */ /* 0x000fc60008400000 */
[----:B------:R-:W5:Y:S01]  /*21520*/  LDL.LU R32, [R1+0x2cc] ;  /* 0x0002cc0001207983 */ /* 0x000f620000300800 */
[C---:B------:R-:W-:Y:S02]  /*21530*/  ISETP.LT.OR P5, PT, R0.reuse, 0x19, !P0 ;  /* 0x000000190000780c */ /* 0x040fe400047a1670 */
[C---:B------:R-:W-:Y:S02]  /*21540*/  ISETP.LT.OR P3, PT, R0.reuse, 0x21, !P1 ;  /* 0x000000210000780c */ /* 0x040fe40004f61670 */
[C---:B------:R-:W-:Y:S02]  /*21550*/  ISETP.LT.OR P2, PT, R0.reuse, 0x22, !P1 ;  /* 0x000000220000780c */ /* 0x040fe40004f41670 */
[----:B------:R-:W-:Y:S02]  /*21560*/  F2FP.SATFINITE.E5M2.F32.PACK_AB_MERGE_C R5, RZ, R5, RZ ;  /* 0x00000005ff05723e */ /* 0x000fe400048060ff */
[----:B------:R-:W-:-:S05]  /*21570*/  ISETP.LT.OR P6, PT, R0, 0x22, !P0 ;  /* 0x000000220000780c */ /* 0x000fca00047c1670 */
[----:B------:R0:W-:Y:S01]  /*21580*/  @!P5 STG.E.U8 desc[UR14][R28.64+0x18], R5 ;  /* 0x000018051c00d986 */ /* 0x0001e2000c10110e */
[----:B------:R-:W-:-:S03]  /*21590*/  ISETP.LT.OR P5, PT, R0, 0x21, !P0 ;  /* 0x000000210000780c */ /* 0x000fc600047a1670 */
[----:B------:R-:W-:Y:S01]  /*215a0*/  @!P3 STG.E.U8 desc[UR14][R30.64+0x20], R9 ;  /* 0x000020091e00b986 */ /* 0x000fe2000c10110e */
        /* <DEDUP_REMOVED lines=8> */
[----:B------:R-:W-:Y:S01]  /*21630*/  @!P6 STG.E.U8 desc[UR14][R28.64+0x21], R5 ;  /* 0x000021051c00e986 */ /* 0x000fe2000c10110e */
[----:B------:R-:W-:-:S03]  /*21640*/  FMUL R3, R39, UR20 ;  /* 0x0000001427037c20 */ /* 0x000fc60008400000 */
[----:B------:R-:W5:Y:S01]  /*21650*/  LDL.LU R39, [R1+0x2d4] ;  /* 0x0002d40001277983 */ /* 0x000f620000300800 */
[----:B------:R-:W-:-:S03]  /*21660*/  ISETP.LT.OR P6, PT, R0, 0x2a, !P0 ;  /* 0x0000002a0000780c */ /* 0x000fc600047c1670 */
[----:B------:R-:W-:Y:S04]  /*21670*/  @!P5 STG.E.U8 desc[UR14][R28.64+0x20], R13 ;  /* 0x0000200d1c00d986 */ /* 0x000fe8000c10110e */
[----:B------:R0:W-:Y:S04]  /*21680*/  @!P3 STG.E.U8 desc[UR14][R30.64+0x28], R7 ;  /* 0x000028071e00b986 */ /* 0x0001e8000c10110e */
[----:B------:R1:W-:Y:S01]  /*21690*/  @!P2 STG.E.U8 desc[UR14][R30.64+0x29], R9 ;  /* 0x000029091e00a986 */ /* 0x0003e2000c10110e */
[----:B0-----:R-:W-:Y:S02]  /*216a0*/  F2FP.SATFINITE.E5M2.F32.PACK_AB_MERGE_C R7, RZ, R2, RZ ;  /* 0x00000002ff07723e */ /* 0x001fe400048060ff */
[----:B-1----:R-:W-:-:S03]  /*216b0*/  F2FP.SATFINITE.E5M2.F32.PACK_AB_MERGE_C R9, RZ, R3, RZ ;  /* 0x00000003ff09723e */ /* 0x002fc600048060ff */
[----:B------:R0:W-:Y:S01]  /*216c0*/  @!P6 STG.E.U8 desc[UR14][R28.64+0x29], R7 ;  /* 0x000029071c00e986 */ /* 0x0001e2000c10110e */
[----:B----4-:R-:W-:-:S03]  /*216d0*/  FMUL R4, R38, UR20 ;  /* 0x0000001426047c20 */ /* 0x010fc60008400000 */
[----:B------:R-:W4:Y:S02]  /*216e0*/  LDL.LU R38, [R1+0x2d8] ;  /* 0x0002d80001267983 */ /* 0x000f240000300800 */
[----:B------:R-:W-:Y:S01]  /*216f0*/  F2FP.SATFINITE.E5M2.F32.PACK_AB_MERGE_C R13, RZ, R4, RZ ;  /* 0x00000004ff0d723e */ /* 0x000fe200048060ff */
        /* <DEDUP_REMOVED lines=21> */
[----:B------:R-:W-:Y:S02]  /*21850*/  F2FP.SATFINITE.E5M2.F32.PACK_AB_MERGE_C R5, RZ, R5, RZ ;  /* 0x00000005ff05723e */ /* 0x000fe400048060ff */
        /* <DEDUP_REMOVED lines=204> */
[----:B------:R-:W-:Y:S01]  /*22520*/  F2FP.SATFINITE.E5M2.F32.PACK_AB_MERGE_C R9, RZ, R4, RZ ;  /* 0x00000004ff09723e */ /* 0x000fe200048060ff */
[----:B------:R-:W-:-:S02]  /*22530*/  FMUL R3, R39, UR20 ;  /* 0x0000001427037c20 */ /* 0x000fc40008400000 */
[----:B------:R-:W5:Y:S04]  /*22540*/  LDL.LU R39, [R1+0x394] ;  /* 0x0003940001277983 */ /* 0x000f680000300800 */
[----:B------:R-:W-:Y:S04]  /*22550*/  @!P6 STG.E.U8 desc[UR14][R28.64+0x81], R5 ;  /* 0x000081051c00e986 */ /* 0x000fe8000c10110e */
[----:B------:R-:W-:Y:S04]  /*22560*/  @!P5 STG.E.U8 desc[UR14][R28.64+0x80], R13 ;  /* 0x0000800d1c00d986 */ /* 0x000fe8000c10110e */
[----:B------:R0:W-:Y:S04]  /*22570*/  @!P3 STG.E.U8 desc[UR14][R30.64+0x88], R7 ;  /* 0x000088071e00b986 */ /* 0x0001e8000c10110e */
[----:B------:R1:W-:Y:S01]  /*22580*/  @!P2 STG.E.U8 desc[UR14][R30.64+0x89], R9 ;  /* 0x000089091e00a986 */ /* 0x0003e2000c10110e */
[----:B0-----:R-:W-:-:S02]  /*22590*/  F2FP.SATFINITE.E5M2.F32.PACK_AB_MERGE_C R7, RZ, R2, RZ ;  /* 0x00000002ff07723e */ /* 0x001fc400048060ff */
[----:B-1----:R-:W-:Y:S01]  /*225a0*/  F2FP.SATFINITE.E5M2.F32.PACK_AB_MERGE_C R9, RZ, R3, RZ ;  /* 0x00000003ff09723e */ /* 0x002fe200048060ff */
[----:B----4-:R-:W-:Y:S02]  /*225b0*/  FMUL R4, R38, UR20 ;  /* 0x0000001426047c20 */ /* 0x010fe40008400000 */
[----:B------:R-:W4:Y:S03]  /*225c0*/  LDL.LU R38, [R1+0x398] ;  /* 0x0003980001267983 */ /* 0x000f260000300800 */
[----:B------:R-:W-:Y:S01]  /*225d0*/  F2FP.SATFINITE.E5M2.F32.PACK_AB_MERGE_C R13, RZ, R4, RZ ;  /* 0x00000004ff0d723e */ /* 0x000fe200048060ff */
[----:B------:R-:W-:Y:S02]  /*225e0*/  FMUL R5, R37, UR20 ;  /* 0x0000001425057c20 */ /* 0x000fe40008400000 */
[----:B------:R-:W4:Y:S01]  /*225f0*/  LDL.LU R37, [R1+0x39c] ;  /* 0x00039c0001257983 */ /* 0x000f220000300800 */
[----:B--2---:R-:W-:-:S03]  /*22600*/  FMUL R2, R36, UR20 ;  /* 0x0000001424027c20 */ /* 0x004fc60008400000 */
[----:B------:R-:W2:Y:S01]  /*22610*/  LDL.LU R36, [R1+0x3a0] ;  /* 0x0003a00001247983 */ /* 0x000ea20000300800 */
[----:B---3--:R-:W-:-:S03]  /*22620*/  FMUL R3, R35, UR20 ;  /* 0x0000001423037c20 */ /* 0x008fc60008400000 */
[----:B------:R-:W3:Y:S01]  /*22630*/  LDL.LU R35, [R1+0x3a4] ;  /* 0x0003a40001237983 */ /* 0x000ee20000300800 */
[----:B------:R-:W-:Y:S01]  /*22640*/  F2FP.SATFINITE.E5M2.F32.PACK_AB_MERGE_C R15, RZ, R5, RZ ;  /* 0x00000005ff0f723e */ /* 0x000fe200048060ff */
        /* <DEDUP_REMOVED lines=10> */
[----:B------:R-:W-:Y:S01]  /*226f0*/  @!P5 STG.E.U8 desc[UR14][R28.64+0x88], R11 ;  /* 0x0000880b1c00d986 */ /* 0x000fe2000c10110e */
[----:B------:R-:W-:-:S03]  /*22700*/  ISETP.LT.OR P5, PT, R0, 0x91, !P0 ;  /* 0x000000910000780c */ /* 0x000fc600047a1670 */
[----:B------:R1:W-:Y:S01]  /*22710*/  @!P3 STG.E.U8 desc[UR14][R30.64+0x90], R9 ;  /* 0x000090091e00b986 */ /* 0x0003e2000c10110e */
[C---:B------:R-:W-:Y:S02]  /*22720*/  ISETP.LT.OR P3, PT, R0.reuse, 0x99, !P1 ;  /* 0x000000990000780c */ /* 0x040fe40004f61670 */
[----:B0-----:R-:W-:Y:S01]  /*22730*/  F2FP.SATFINITE.E5M2.F32.PACK_AB_MERGE_C R7, RZ, R2, RZ ;  /* 0x00000002ff07723e */ /* 0x001fe200048060ff */
[----:B------:R-:W-:Y:S01]  /*22740*/  @!P2 STG.E.U8 desc[UR14][R30.64+0x91], R13 ;  /* 0x0000910d1e00a986 */ /* 0x000fe2000c10110e */
[----:B------:R-:W-:Y:S02]  /*22750*/  ISETP.LT.OR P2, PT, R0, 0x9a, !P1 ;  /* 0x0000009a0000780c */ /* 0x000fe40004f41670 */
        /* <DEDUP_REMOVED lines=86> */
[----:B------:R-:W-:Y:S01]  /*22cc0*/  FMUL R2, R39, UR20 ;  /* 0x0000001427027c20 */ /* 0x000fe20008400000 */
[----:B------:R-:W-:Y:S02]  /*22cd0*/  ISETP.LT.OR P6, PT, R0, 0xba, !P0 ;  /* 0x000000ba0000780c */ /* 0x000fe400047c1670 */
[----:B------:R-:W5:Y:S02]  /*22ce0*/  LDL.LU R39, [R1+0x3f4] ;  /* 0x0003f40001277983 */ /* 0x000f640000300800 */
[----:B0-----:R-:W-:Y:S02]  /*22cf0*/  F2FP.SATFINITE.E5M2.F32.PACK_AB_MERGE_C R7, RZ, R2, RZ ;  /* 0x00000002ff07723e */ /* 0x001fe400048060ff */
        /* <DEDUP_REMOVED lines=28> */
[C---:B------:R-:W-:Y:S02]  /*22ec0*/  ISETP.LT.OR P2, PT, R0.reuse, 0xca, !P1 ;  /* 0x000000ca0000780c */ /* 0x040fe40004f41670 */
[----:B0-----:R-:W-:Y:S02]  /*22ed0*/  F2FP.SATFINITE.E5M2.F32.PACK_AB_MERGE_C R7, RZ, R2, RZ ;  /* 0x00000002ff07723e */ /* 0x001fe400048060ff */
[----:B-1----:R-:W-:Y:S01]  /*22ee0*/  F2FP.SATFINITE.E5M2.F32.PACK_AB_MERGE_C R9, RZ, R3, RZ ;  /* 0x00000003ff09723e */ /* 0x002fe200048060ff */
[----:B------:R-:W-:Y:S02]  /*22ef0*/  FMUL R2, R41, UR20 ;  /* 0x0000001429027c20 */ /* 0x000fe40008400000 */
[----:B------:R0:W-:Y:S01]  /*22f00*/  @!P6 STG.E.U8 desc[UR14][R28.64+0xc1], R7 ;  /* 0x0000c1071c00e986 */ /* 0x0001e2000c10110e */
[----:B------:R-:W-:-:S03]  /*22f10*/  ISETP.LT.OR P6, PT, R0, 0xca, !P0 ;  /* 0x000000ca0000780c */ /* 0x000fc600047c1670 */
[----:B------:R-:W5:Y:S01]  /*22f20*/  LDL.LU R41, [R1+0x410] ;  /* 0x0004100001297983 */ /* 0x000f620000300800 */
[----:B------:R-:W-:Y:S01]  /*22f30*/  F2FP.SATFINITE.E5M2.F32.PACK_AB_MERGE_C R13, RZ, R4, RZ ;  /* 0x00000004ff0d723e */ /* 0x000fe200048060ff */
[----:B------:R-:W-:Y:S02]  /*22f40*/  FMUL R3, R39, UR20 ;  /* 0x0000001427037c20 */ /* 0x000fe40008400000 */
[----:B------:R-:W5:Y:S01]  /*22f50*/  LDL.LU R39, [R1+0x414] ;  /* 0x0004140001277983 */ /* 0x000f620000300800 */
[----:B0-----:R-:W-:-:S03]  /*22f60*/  F2FP.SATFINITE.E5M2.F32.PACK_AB_MERGE_C R7, RZ, R2, RZ ;  /* 0x00000002ff07723e */ /* 0x001fc600048060ff */
        /* <DEDUP_REMOVED lines=21> */
[C---:B------:R-:W-:Y:S01]  /*230c0*/  ISETP.LT.OR P3, PT, R0.reuse, 0xd1, !P1 ;  /* 0x000000d10000780c */ /* 0x040fe20004f61670 */
[----:B------:R-:W5:Y:S01]  /*230d0*/  LDL.LU R42, [R1+0x430] ;  /* 0x00043000012a7983 */ /* 0x000f620000300800 */
[C---:B------:R-:W-:Y:S02]  /*230e0*/  ISETP.LT.OR P2, PT, R0.reuse, 0xd2, !P1 ;  /* 0x000000d20000780c */ /* 0x040fe40004f41670 */
[----:B------:R-:W-:Y:S02]  /*230f0*/  ISETP.LT.OR P6, PT, R0, 0xd2, !P0 ;  /* 0x000000d20000780c */ /* 0x000fe400047c1670 */
[----:B------:R-:W-:-:S05]  /*23100*/  F2FP.SATFINITE.E5M2.F32.PACK_AB_MERGE_C R5, RZ, R5, RZ ;  /* 0x00000005ff05723e */ /* 0x000fca00048060ff */
[----:B------:R0:W-:Y:S01]  /*23110*/  @!P5 STG.E.U8 desc[UR14][R28.64+0xc8], R5 ;  /* 0x0000c8051c00d986 */ /* 0x0001e2000c10110e */
[----:B------:R-:W-:-:S03]  /*23120*/  ISETP.LT.OR P5, PT, R0, 0xd1, !P0 ;  /* 0x000000d10000780c */ /* 0x000fc600047a1670 */
[----:B------:R-:W-:Y:S01]  /*23130*/  @!P3 STG.E.U8 desc[UR14][R30.64+0xd0], R9 ;  /* 0x0000d0091e00b986 */ /* 0x000fe2000c10110e */
[----:B------:R-:W-:-:S03]  /*23140*/  ISETP.LT.OR P3, PT, R0, 0xd9, !P1 ;  /* 0x000000d90000780c */ /* 0x000fc60004f61670 */
[----:B------:R1:W-:Y:S01]  /*23150*/  @!P2 STG.E.U8 desc[UR14][R30.64+0xd1], R11 ;  /* 0x0000d10b1e00a986 */ /* 0x0003e2000c10110e */
[----:B0-----:R-:W-:Y:S02]  /*23160*/  F2FP.SATFINITE.E5M2.F32.PACK_AB_MERGE_C R5, RZ, R3, RZ ;  /* 0x00000003ff05723e */ /* 0x001fe400048060ff */
[----:B------:R-:W-:-:S03]  /*23170*/  ISETP.LT.OR P2, PT, R0, 0xda, !P1 ;  /* 0x000000da0000780c */ /* 0x000fc60004f41670 */
[----:B------:R-:W-:Y:S01]  /*23180*/  @!P6 STG.E.U8 desc[UR14][R28.64+0xd1], R5 ;  /* 0x0000d1051c00e986 */ /* 0x000fe2000c10110e */
[----:B-1----:R-:W-:Y:S02]  /*23190*/  F2FP.SATFINITE.E5M2.F32.PACK_AB_MERGE_C R11, RZ, R2, RZ ;  /* 0x00000002ff0b723e */ /* 0x002fe400048060ff */
[----:B------:R-:W-:Y:S01]  /*231a0*/  ISETP.LT.OR P6, PT, R0, 0xda, !P0 ;  /* 0x000000da0000780c */ /* 0x000fe200047c1670 */
[----:B------:R-:W-:Y:S02]  /*231b0*/  FMUL R2, R41, UR20 ;  /* 0x0000001429027c20 */ /* 0x000fe40008400000 */
[----:B------:R-:W5:Y:S01]  /*231c0*/  LDL.LU R41, [R1+0x434] ;  /* 0x0004340001297983 */ /* 0x000f620000300800 */
[----:B------:R-:W-:-:S03]  /*231d0*/  FMUL R3, R39, UR20 ;  /* 0x0000001427037c20 */ /* 0x000fc60008400000 */
[----:B------:R-:W5:Y:S01]  /*231e0*/  LDL.LU R39, [R1+0x438] ;  /* 0x0004380001277983 */ /* 0x000f620000300800 */
[----:B------:R-:W-:-:S03]  /*231f0*/  F2FP.SATFINITE.E5M2.F32.PACK_AB_MERGE_C R9, RZ, R4, RZ ;  /* 0x00000004ff09723e */ /* 0x000fc600048060ff */
        /* <DEDUP_REMOVED lines=12> */
[----:B------:R-:W2:Y:S02]  /*232c0*/  LDL.LU R36, [R1+0x444] ;  /* 0x0004440001247983 */ /* 0x000ea40000300800 */
[----:B0-----:R-:W-:Y:S01]  /*232d0*/  F2FP.SATFINITE.E5M2.F32.PACK_AB_MERGE_C R7, RZ, R2, RZ ;  /* 0x00000002ff07723e */ /* 0x001fe200048060ff */
[----:B---3--:R-:W-:Y:S02]  /*232e0*/  FMUL R3, R35, UR20 ;  /* 0x0000001423037c20 */ /* 0x008fe40008400000 */
[----:B------:R-:W3:Y:S01]  /*232f0*/  LDL.LU R35, [R1+0x448] ;  /* 0x0004480001237983 */ /* 0x000ee20000300800 */
[----:B-----5:R-:W-:-:S03]  /*23300*/  FMUL R4, R33, UR20 ;  /* 0x0000001421047c20 */ /* 0x020fc60008400000 */
        /* <DEDUP_REMOVED lines=13> */
[----:B------:R-:W-:Y:S02]  /*233e0*/  F2FP.SATFINITE.E5M2.F32.PACK_AB_MERGE_C R5, RZ, R5, RZ ;  /* 0x00000005ff05723e */ /* 0x000fe400048060ff */
[----:B0-----:R-:W-:Y:S01]  /*233f0*/  F2FP.SATFINITE.E5M2.F32.PACK_AB_MERGE_C R11, RZ, R4, RZ ;  /* 0x00000004ff0b723e */ /* 0x001fe200048060ff */
[----:B------:R0:W-:Y:S01]  /*23400*/  @!P6 STG.E.U8 desc[UR14][R28.64+0xe1], R7 ;  /* 0x0000e1071c00e986 */ /* 0x0001e2000c10110e */
[C---:B------:R-:W-:Y:S02]  /*23410*/  ISETP.LT.OR P6, PT, R0.reuse, 0xea, !P0 ;  /* 0x000000ea0000780c */ /* 0x040fe400047c1670 */
[----:B-1----:R-:W-:Y:S01]  /*23420*/  F2FP.SATFINITE.E5M2.F32.PACK_AB_MERGE_C R9, RZ, R3, RZ ;  /* 0x00000003ff09723e */ /* 0x002fe200048060ff */
[----:B------:R1:W-:Y:S01]  /*23430*/  @!P5 STG.E.U8 desc[UR14][R28.64+0xe0], R5 ;  /* 0x0000e0051c00d986 */ /* 0x0003e2000c10110e */
[----:B------:R-:W-:-:S03]  /*23440*/  ISETP.LT.OR P5, PT, R0, 0xe9, !P0 ;  /* 0x000000e90000780c */ /* 0x000fc600047a1670 */
[----:B------:R-:W-:Y:S01]  /*23450*/  @!P2 STG.E.U8 desc[UR14][R30.64+0xe9], R11 ;  /* 0x0000e90b1e00a986 */ /* 0x000fe2000c10110e */
[----:B------:R-:W-:Y:S01]  /*23460*/  ISETP.LT.OR P2, PT, R0, 0xf2, !P1 ;  /* 0x000000f20000780c */ /* 0x000fe20004f41670 */
[----:B------:R-:W-:Y:S02]  /*23470*/  FMUL R3, R42, UR20 ;  /* 0x000000142a037c20 */ /* 0x000fe40008400000 */
[----:B------:R4:W-:Y:S01]  /*23480*/  @!P3 STG.E.U8 desc[UR14][R30.64+0xe8], R9 ;  /* 0x0000e8091e00b986 */ /* 0x0009e2000c10110e */
[----:B------:R-:W-:Y:S01]  /*23490*/  ISETP.LT.OR P3, PT, R0, 0xf1, !P1 ;  /* 0x000000f10000780c */ /* 0x000fe20004f61670 */
[----:B------:R-:W-:Y:S01]  /*234a0*/  FMUL R4, R39, UR20 ;  /* 0x0000001427047c20 */ /* 0x000fe20008400000 */
[----:B------:R-:W-:Y:S01]  /*234b0*/  F2FP.SATFINITE.E5M2.F32.PACK_AB_MERGE_C R13, RZ, R2, RZ ;  /* 0x00000002ff0d723e */ /* 0x000fe200048060ff */
[----:B------:R-:W-:Y:S01]  /*234c0*/  FMUL R2, R41, UR20 ;  /* 0x0000001429027c20 */ /* 0x000fe20008400000 */
[----:B------:R-:W-:Y:S02]  /*234d0*/  F2FP.SATFINITE.E5M2.F32.PACK_AB_MERGE_C R3, RZ, R3, RZ ;  /* 0x00000003ff03723e */ /* 0x000fe400048060ff */
[----:B0-----:R-:W-:-:S02]  /*234e0*/  F2FP.SATFINITE.E5M2.F32.PACK_AB_MERGE_C R7, RZ, R4, RZ ;  /* 0x00000004ff07723e */ /* 0x001fc400048060ff */
[----:B-1----:R-:W-:Y:S01]  /*234f0*/  F2FP.SATFINITE.E5M2.F32.PACK_AB_MERGE_C R5, RZ, R2, RZ ;  /* 0x00000002ff05723e */ /* 0x002fe200048060ff */
[----:B------:R-:W-:Y:S01]  /*23500*/  @!P5 STG.E.U8 desc[UR14][R28.64+0xe8], R13 ;  /* 0x0000e80d1c00d986 */ /* 0x000fe2000c10110e */
[----:B------:R-:W-:-:S03]  /*23510*/  ISETP.LT.OR P5, PT, R0, 0xf1, !P0 ;  /* 0x000000f10000780c */ /* 0x000fc600047a1670 */
[----:B------:R-:W-:Y:S01]  /*23520*/  @!P6 STG.E.U8 desc[UR14][R28.64+0xe9], R3 ;  /* 0x0000e9031c00e986 */ /* 0x000fe2000c10110e */
[----:B------:R-:W-:-:S03]  /*23530*/  ISETP.LT.OR P6, PT, R0, 0xf2, !P0 ;  /* 0x000000f20000780c */ /* 0x000fc600047c1670 */
[----:B------:R0:W-:Y:S01]  /*23540*/  @!P2 STG.E.U8 desc[UR14][R30.64+0xf1], R7 ;  /* 0x0000f1071e00a986 */ /* 0x0001e2000c10110e */
[C---:B------:R-:W-:Y:S02]  /*23550*/  ISETP.LT.OR P2, PT, R0.reuse, 0xf9, !P1 ;  /* 0x000000f90000780c */ /* 0x040fe40004f41670 */
[C---:B------:R-:W-:Y:S01]  /*23560*/  ISETP.LT.OR P1, PT, R0.reuse, 0xfa, !P1 ;  /* 0x000000fa0000780c */ /* 0x040fe20004f21670 */
[----:B------:R1:W-:Y:S01]  /*23570*/  @!P3 STG.E.U8 desc[UR14][R30.64+0xf0], R5 ;  /* 0x0000f0051e00b986 */ /* 0x0003e2000c10110e */
[C---:B------:R-:W-:Y:S02]  /*23580*/  ISETP.LT.OR P3, PT, R0.reuse, 0xf9, !P0 ;  /* 0x000000f90000780c */ /* 0x040fe40004761670 */
[----:B------:R-:W-:Y:S01]  /*23590*/  ISETP.LT.OR P0, PT, R0, 0xfa, !P0 ;  /* 0x000000fa0000780c */ /* 0x000fe20004701670 */
[----:B----4-:R-:W-:-:S05]  /*235a0*/  FMUL R2, R38, UR20 ;  /* 0x0000001426027c20 */ /* 0x010fca0008400000 */
[----:B------:R-:W-:-:S05]  /*235b0*/  F2FP.SATFINITE.E5M2.F32.PACK_AB_MERGE_C R9, RZ, R2, RZ ;  /* 0x00000002ff09723e */ /* 0x000fca00048060ff */
[----:B------:R4:W-:Y:S01]  /*235c0*/  @!P5 STG.E.U8 desc[UR14][R28.64+0xf0], R9 ;  /* 0x0000f0091c00d986 */ /* 0x0009e2000c10110e */
[----:B------:R-:W-:Y:S01]  /*235d0*/  FMUL R0, R37, UR20 ;  /* 0x0000001425007c20 */ /* 0x000fe20008400000 */
[----:B--2---:R-:W-:-:S04]  /*235e0*/  FMUL R2, R36, UR20 ;  /* 0x0000001424027c20 */ /* 0x004fc80008400000 */
[----:B0-----:R-:W-:Y:S01]  /*235f0*/  F2FP.SATFINITE.E5M2.F32.PACK_AB_MERGE_C R7, RZ, R0, RZ ;  /* 0x00000000ff07723e */ /* 0x001fe200048060ff */
[----:B---3--:R-:W-:Y:S01]  /*23600*/  FMUL R3, R35, UR20 ;  /* 0x0000001423037c20 */ /* 0x008fe20008400000 */
[----:B------:R-:W-:-:S04]  /*23610*/  F2FP.SATFINITE.E5M2.F32.PACK_AB_MERGE_C R11, RZ, R2, RZ ;  /* 0x00000002ff0b723e */ /* 0x000fc800048060ff */
[----:B------:R-:W-:Y:S01]  /*23620*/  F2FP.SATFINITE.E5M2.F32.PACK_AB_MERGE_C R3, RZ, R3, RZ ;  /* 0x00000003ff03723e */ /* 0x000fe200048060ff */
[----:B------:R4:W-:Y:S04]  /*23630*/  @!P6 STG.E.U8 desc[UR14][R28.64+0xf1], R7 ;  /* 0x0000f1071c00e986 */ /* 0x0009e8000c10110e */
[----:B------:R4:W-:Y:S04]  /*23640*/  @!P2 STG.E.U8 desc[UR14][R30.64+0xf8], R11 ;  /* 0x0000f80b1e00a986 */ /* 0x0009e8000c10110e */
[----:B------:R4:W-:Y:S01]  /*23650*/  @!P1 STG.E.U8 desc[UR14][R30.64+0xf9], R3 ;  /* 0x0000f9031e009986 */ /* 0x0009e2000c10110e */
[----:B-----5:R-:W-:Y:S01]  /*23660*/  FMUL R4, R33, UR20 ;  /* 0x0000001421047c20 */ /* 0x020fe20008400000 */
[----:B-1----:R-:W-:-:S04]  /*23670*/  FMUL R5, R32, UR20 ;  /* 0x0000001420057c20 */ /* 0x002fc80008400000 */
[----:B------:R-:W-:Y:S02]  /*23680*/  F2FP.SATFINITE.E5M2.F32.PACK_AB_MERGE_C R13, RZ, R4, RZ ;  /* 0x00000004ff0d723e */ /* 0x000fe400048060ff */
[----:B------:R-:W-:-:S03]  /*23690*/  F2FP.SATFINITE.E5M2.F32.PACK_AB_MERGE_C R5, RZ, R5, RZ ;  /* 0x00000005ff05723e */ /* 0x000fc600048060ff */
[----:B------:R4:W-:Y:S04]  /*236a0*/  @!P3 STG.E.U8 desc[UR14][R28.64+0xf8], R13 ;  /* 0x0000f80d1c00b986 */ /* 0x0009e8000c10110e */
[----:B------:R4:W-:Y:S02]  /*236b0*/  @!P0 STG.E.U8 desc[UR14][R28.64+0xf9], R5 ;  /* 0x0000f9051c008986 */ /* 0x0009e4000c10110e */
.L_x_551:
[----:B------:R-:W-:Y:S05]  /*236c0*/  BSYNC B0 ;  /* 0x0000000000007941 */ /* 0x000fea0003800000 */
.L_x_37:
[----:B--2-4-:R-:W2:Y:S04]  /*236d0*/  LDL.LU R3, [R1+0x45c] ;  /* 0x00045c0001037983 */ /* 0x014ea80000300800 */
[----:B------:R-:W2:Y:S01]  /*236e0*/  LDL.LU R2, [R1+0x460] ;  /* 0x0004600001027983 */ /* 0x000ea20000300800 */
[----:B------:R-:W-:Y:S01]  /*236f0*/  ULDC UR6, c[0x0][0xc] ;  /* 0x0000030000067ab9 */ /* 0x000fe20000000800 */
[----:B------:R-:W-:Y:S01]  /*23700*/  ULDC UR7, c[0x0][0x10] ;  /* 0x0000040000077ab9 */ /* 0x000fe20000000800 */
[----:B---3--:R-:W2:Y:S01]  /*23710*/  LDC R5, c[0x0][0x14] ;  /* 0x00000500ff057b82 */ /* 0x008ea20000000800 */
[----:B------:R-:W-:Y:S01]  /*23720*/  UIMAD.WIDE.U32 UR6, UR6, UR7, URZ ;  /* 0x00000007060672a5 */ /* 0x000fe2000f8e003f */
[----:B-----5:R-:W-:Y:S01]  /*23730*/  PRMT R0, RZ, 0x7610, R0 ;  /* 0x00007610ff007816 */ /* 0x020fe20000000000 */
[----:B------:R-:W-:-:S04]  /*23740*/  UMOV UR10, 0xffffffff ;  /* 0xffffffff000a7882 */ /* 0x000fc80000000000 */
[----:B--2---:R-:W-:-:S04]  /*23750*/  IMAD.WIDE.U32 R2, R5, UR6, R2 ;  /* 0x0000000605027c25 */ /* 0x004fc8000f8e0002 */
[----:B------:R-:W-:Y:S01]  /*23760*/  IMAD R5, R5, UR7, RZ ;  /* 0x0000000705057c24 */ /* 0x000fe2000f8e02ff */
[----:B------:R-:W-:Y:S01]  /*23770*/  ULDC.64 UR6, c[0x0][0x650] ;  /* 0x0001940000067ab9 */ /* 0x000fe20000000a00 */
[----:B------:R-:W-:Y:S01]  /*23780*/  IMAD.MOV.U32 R11, RZ, RZ, R2 ;  /* 0x000000ffff0b7224 */ /* 0x000fe200078e0002 */
[----:B------:R-:W-:Y:S01]  /*23790*/  ISETP.GE.U32.AND P0, PT, R2, UR6, PT ;  /* 0x0000000602007c0c */ /* 0x000fe2000bf06070 */
[----:B------:R-:W-:Y:S02]  /*237a0*/  IMAD.IADD R13, R3, 0x1, R5 ;  /* 0x00000001030d7824 */ /* 0x000fe400078e0205 */
[----:B------:R-:W-:-:S03]  /*237b0*/  IMAD.MOV.U32 R2, RZ, RZ, -0x1 ;  /* 0xffffffffff027424 */ /* 0x000fc600078e00ff */
[----:B------:R2:W-:Y:S01]  /*237c0*/  STL [R1+0x45c], R13 ;  /* 0x00045c0d01007387 */ /* 0x0005e20000100800 */
[----:B------:R-:W-:-:S03]  /*237d0*/  ISETP.GE.U32.AND.EX P0, PT, R13, UR7, PT, P0 ;  /* 0x000000070d007c0c */ /* 0x000fc6000bf06100 */
[----:B------:R2:W-:Y:S04]  /*237e0*/  STL [R1+0x460], R11 ;  /* 0x0004600b01007387 */ /* 0x0005e80000100800 */
[----:B------:R2:W-:Y:S06]  /*237f0*/  STL [R1+0x464], R2 ;  /* 0x0004640201007387 */ /* 0x0005ec0000100800 */
[----:B------:R-:W-:Y:S05]  /*23800*/  @P0 BRA `(.L_x_552) ;  /* 0x0000000400740947 */ /* 0x000fea0003800000 */
[----:B------:R-:W3:Y:S01]  /*23810*/  S2R R8, SR_CTAID.X ;  /* 0x0000000000087919 */ /* 0x000ee20000002500 */
[----:B------:R-:W-:Y:S01]  /*23820*/  ULDC.64 UR18, c[0x0][0x628] ;  /* 0x00018a0000127ab9 */ /* 0x000fe20000000a00 */
[----:B------:R-:W4:Y:S01]  /*23830*/  LDC R9, c[0x0][0x144] ;  /* 0x00005100ff097b82 */ /* 0x000f220000000800 */
[----:B------:R-:W-:Y:S01]  /*23840*/  ULDC UR6, c[0x0][0x150] ;  /* 0x0000540000067ab9 */ /* 0x000fe20000000800 */
[----:B------:R-:W1:Y:S01]  /*23850*/  S2R R12, SR_CTAID.Y ;  /* 0x00000000000c7919 */ /* 0x000e620000002600 */
[----:B------:R-:W-:Y:S01]  /*23860*/  ISETP.NE.U32.AND P0, PT, RZ, UR18, PT ;  /* 0x00000012ff007c0c */ /* 0x000fe2000bf05070 */
[----:B------:R-:W-:Y:S01]  /*23870*/  ULDC UR23, c[0x0][0x630] ;  /* 0x00018c0000177ab9 */ /* 0x000fe20000000800 */
[----:B------:R-:W-:Y:S02]  /*23880*/  R2UR UR16, R11 ;  /* 0x000000000b1072ca */ /* 0x000fe400000e0000 */
[----:B------:R-:W-:Y:S01]  /*23890*/  ISETP.NE.AND.EX P0, PT, RZ, UR19, PT, P0 ;  /* 0x00000013ff007c0c */ /* 0x000fe2000bf05300 */
[----:B0-----:R-:W0:Y:S01]  /*238a0*/  LDC.64 R6, c[0x0][0x620] ;  /* 0x00018800ff067b82 */ /* 0x001e220000000a00 */
[----:B------:R-:W-:-:S02]  /*238b0*/  R2UR UR17, R13 ;  /* 0x000000000d1172ca */ /* 0x000fc400000e0000 */
[----:B---3--:R-:W-:-:S05]  /*238c0*/  I2FP.F32.U32 R0, R8 ;  /* 0x0000000800007245 */ /* 0x008fca0000201000 */
[----:B------:R-:W-:-:S06]  /*238d0*/  FMUL R0, R0, UR6 ;  /* 0x0000000600007c20 */ /* 0x000fcc0008400000 */
[----:B------:R-:W3:Y:S01]  /*238e0*/  F2I.U32.TRUNC.NTZ R0, R0 ;  /* 0x0000000000007305 */ /* 0x000ee2000020f000 */
[----:B-1----:R-:W-:Y:S05]  /*238f0*/  @!P0 BRA `(.L_x_553) ;  /* 0x0000000000308947 */ /* 0x002fea0003800000 */
        /* <DEDUP_REMOVED lines=12> */
.L_x_553:
[----:B------:R-:W-:Y:S01]  /*239c0*/  USHF.R.U64 UR10, UR16, UR23, UR17 ;  /* 0x00000017100a7299 */ /* 0x000fe20008001211 */
[----:B------:R-:W1:Y:S01]  /*239d0*/  LDC.64 R20, c[0x0][0x640] ;  /* 0x00019000ff147b82 */ /* 0x000e620000000a00 */
[----:B------:R-:W-:Y:S01]  /*239e0*/  USHF.R.U32.HI UR6, URZ, UR23, UR17 ;  /* 0x000000173f067299 */ /* 0x000fe20008011611 */
[----:B---3--:R-:W-:Y:S02]  /*239f0*/  IMAD.MOV R10, RZ, RZ, -R0 ;  /* 0x000000ffff0a7224 */ /* 0x008fe400078e0a00 */
[----:B--2---:R-:W-:Y:S01]  /*23a00*/  IMAD.MOV.U32 R2, RZ, RZ, R11 ;  /* 0x000000ffff027224 */ /* 0x004fe200078e000b */
[----:B------:R-:W-:Y:S01]  /*23a10*/  IADD3 R5, P0, RZ, -UR10, RZ ;  /* 0x8000000aff057c10 */ /* 0x000fe2000ff1e0ff */
[----:B----4-:R-:W-:Y:S02]  /*23a20*/  IMAD R17, R9, R10, R8 ;  /* 0x0000000a09117224 */ /* 0x010fe400078e0208 */
[----:B------:R-:W2:Y:S02]  /*23a30*/  LDC R4, c[0x0][0x618] ;  /* 0x00018600ff047b82 */ /* 0x000ea40000000800 */
[----:B------:R-:W-:Y:S01]  /*23a40*/  IMAD.X R3, RZ, RZ, ~UR6, P0 ;  /* 0x80000006ff037e24 */ /* 0x000fe200080e06ff */
[----:B------:R-:W-:-:S03]  /*23a50*/  ULDC UR6, c[0x0][0x154] ;  /* 0x0000550000067ab9 */ /* 0x000fc60000000800 */
[-C--:B0-----:R-:W-:Y:S02]  /*23a60*/  IMAD R0, R3, R6.reuse, RZ ;  /* 0x0000000603007224 */ /* 0x081fe400078e02ff */
[----:B------:R-:W0:Y:S01]  /*23a70*/  LDC R14, c[0x0][0x608] ;  /* 0x00018200ff0e7b82 */ /* 0x000e220000000800 */
[----:B------:R-:W-:Y:S02]  /*23a80*/  IMAD.MOV.U32 R3, RZ, RZ, R13 ;  /* 0x000000ffff037224 */ /* 0x000fe400078e000d */
[----:B------:R-:W-:-:S05]  /*23a90*/  IMAD.WIDE.U32 R2, R5, R6, R2 ;  /* 0x0000000605027225 */ /* 0x000fca00078e0002 */
[----:B------:R-:W3:Y:S01]  /*23aa0*/  LDC R18, c[0x0][0x658] ;  /* 0x00019600ff127b82 */ /* 0x000ee20000000800 */
[----:B------:R-:W-:Y:S01]  /*23ab0*/  IMAD R5, R5, R7, R0 ;  /* 0x0000000705057224 */ /* 0x000fe200078e0200 */
[----:B------:R-:W-:Y:S01]  /*23ac0*/  I2FP.F32.U32 R0, R12 ;  /* 0x0000000c00007245 */ /* 0x000fe20000201000 */
[----:B------:R-:W-:Y:S01]  /*23ad0*/  IMAD.MOV.U32 R7, RZ, RZ, 0x1 ;  /* 0x00000001ff077424 */ /* 0x000fe200078e00ff */
[----:B-1----:R-:W-:Y:S01]  /*23ae0*/  ISETP.NE.U32.AND P0, PT, R20, RZ, PT ;  /* 0x000000ff1400720c */ /* 0x002fe20003f05070 */
[----:B------:R-:W-:Y:S02]  /*23af0*/  IMAD.IADD R3, R3, 0x1, R5 ;  /* 0x0000000103037824 */ /* 0x000fe400078e0205 */
[----:B------:R-:W-:Y:S01]  /*23b00*/  FMUL R0, R0, UR6 ;  /* 0x0000000600007c20 */ /* 0x000fe20008400000 */
[----:B------:R-:W1:Y:S01]  /*23b10*/  LDC R15, c[0x0][0x148] ;  /* 0x00005200ff0f7b82 */ /* 0x000e620000000800 */
[----:B------:R-:W-:Y:S01]  /*23b20*/  ISETP.NE.AND.EX P0, PT, R21, RZ, PT, P0 ;  /* 0x000000ff1500720c */ /* 0x000fe20003f05300 */
[----:B------:R-:W-:Y:S01]  /*23b30*/  IMAD.MOV.U32 R5, RZ, RZ, -0x1 ;  /* 0xffffffffff057424 */ /* 0x000fe200078e00ff */
[-CC-:B--2---:R-:W-:Y:S01]  /*23b40*/  SHF.R.U64 R10, R2, R4.reuse, R3.reuse ;  /* 0x00000004020a7219 */ /* 0x184fe20000001203 */
[----:B------:R2:W4:Y:S01]  /*23b50*/  F2I.U32.TRUNC.NTZ R13, R0 ;  /* 0x00000000000d7305 */ /* 0x000522000020f000 */
[----:B------:R-:W-:-:S03]  /*23b60*/  SHF.R.U32.HI R3, RZ, R4, R3 ;  /* 0x00000004ff037219 */ /* 0x000fc60000011603 */
[----:B------:R-:W1:Y:S01]  /*23b70*/  LDC R16, c[0x0][0x600] ;  /* 0x00018000ff107b82 */ /* 0x000e620000000800 */
[-CC-:B0-----:R-:W-:Y:S02]  /*23b80*/  SHF.R.U64 R8, R10, R14.reuse, R3.reuse ;  /* 0x0000000e0a087219 */ /* 0x181fe40000001203 */
[----:B------:R-:W-:-:S05]  /*23b90*/  SHF.R.U32.HI R3, RZ, R14, R3 ;  /* 0x0000000eff037219 */ /* 0x000fca0000011603 */
[----:B------:R-:W0:Y:S01]  /*23ba0*/  LDC R22, c[0x0][0x648] ;  /* 0x00019200ff167b82 */ /* 0x000e220000000800 */
[-CC-:B---3--:R-:W-:Y:S02]  /*23bb0*/  SHF.R.U64 R11, R8, R18.reuse, R3.reuse ;  /* 0x00000012080b7219 */ /* 0x188fe40000001203 */
[-C--:B------:R-:W-:Y:S02]  /*23bc0*/  SHF.L.U32 R5, R5, R18.reuse, RZ ;  /* 0x0000001205057219 */ /* 0x080fe400000006ff */
[-C--:B------:R-:W-:Y:S01]  /*23bd0*/  SHF.R.U32.HI R3, RZ, R18.reuse, R3 ;  /* 0x00000012ff037219 */ /* 0x080fe20000011603 */
[----:B------:R-:W-:Y:S01]  /*23be0*/  IMAD.MOV.U32 R2, RZ, RZ, R11 ;  /* 0x000000ffff027224 */ /* 0x000fe200078e000b */
[----:B------:R-:W-:Y:S01]  /*23bf0*/  SHF.L.U32 R40, R7, R18, RZ ;  /* 0x0000001207287219 */ /* 0x000fe200000006ff */
[----:B------:R-:W3:Y:S01]  /*23c00*/  LDC R23, c[0x0][0x638] ;  /* 0x00018e00ff177b82 */ /* 0x000ee20000000800 */
[----:B------:R-:W-:-:S07]  /*23c10*/  LOP3.LUT R19, RZ, R5, RZ, 0x33, !PT ;  /* 0x00000005ff137212 */ /* 0x000fce00078e33ff */
[----:B------:R-:W0:Y:S01]  /*23c20*/  LDC R24, c[0x0][0x610] ;  /* 0x00018400ff187b82 */ /* 0x000e220000000800 */
[----:B--2-4-:R-:W-:Y:S05]  /*23c30*/  @!P0 BRA `(.L_x_554) ;  /* 0x0000000000288947 */ /* 0x014fea0003800000 */
[----:B------:R-:W2:Y:S02]  /*23c40*/  LDC R0, c[0x0][0x64c] ;  /* 0x00019300ff007b82 */ /* 0x000ea40000000800 */
[----:B--2---:R-:W-:-:S05]  /*23c50*/  IADD3 R7, P0, R11, R0, RZ ;  /* 0x000000000b077210 */ /* 0x004fca0007f1e0ff */
        /* <DEDUP_REMOVED lines=8> */
.L_x_554:
[----:B0-----:R-:W-:Y:S01]  /*23ce0*/  SHF.R.U64 R0, R2, R22, R3 ;  /* 0x0000001602007219 */ /* 0x001fe20000001203 */
[----:B-1----:R-:W-:Y:S01]  /*23cf0*/  VIADD R5, R16, 0xffffffff ;  /* 0xffffffff10057836 */ /* 0x002fe20000000000 */
[----:B------:R-:W-:Y:S01]  /*23d00*/  LOP3.LUT R3, R8, R19, RZ, 0xc0, !PT ;  /* 0x0000001308037212 */ /* 0x000fe200078ec0ff */
[----:B------:R-:W-:Y:S02]  /*23d10*/  IMAD.MOV R13, RZ, RZ, -R13 ;  /* 0x000000ffff0d7224 */ /* 0x000fe400078e0a0d */
[----:B------:R-:W-:Y:S02]  /*23d20*/  IMAD.MOV R2, RZ, RZ, -R0 ;  /* 0x000000ffff027224 */ /* 0x000fe400078e0a00 */
[----:B------:R-:W-:Y:S01]  /*23d30*/  IMAD R40, R40, R0, R3 ;  /* 0x0000000028287224 */ /* 0x000fe200078e0203 */
[----:B------:R-:W-:Y:S01]  /*23d40*/  LOP3.LUT R3, R10, R5, RZ, 0xc0, !PT ;  /* 0x000000050a037212 */ /* 0x000fe200078ec0ff */
[----:B------:R-:W-:Y:S02]  /*23d50*/  @P4 IMAD R17, R15, R13, R12 ;  /* 0x0000000d0f114224 */ /* 0x000fe400078e020c */
[----:B---3--:R-:W-:-:S02]  /*23d60*/  IMAD R0, R2, R23, R11 ;  /* 0x0000001702007224 */ /* 0x008fc400078e020b */
[----:B------:R-:W-:Y:S02]  /*23d70*/  IMAD.MOV.U32 R2, RZ, RZ, 0x1 ;  /* 0x00000001ff027424 */ /* 0x000fe400078e00ff */
[----:B------:R-:W-:Y:S02]  /*23d80*/  IMAD R40, R40, R24, R17 ;  /* 0x0000001828287224 */ /* 0x000fe400078e0211 */
[----:B------:R-:W-:Y:S01]  /*23d90*/  IMAD R3, R0, R16, R3 ;  /* 0x0000001000037224 */ /* 0x000fe200078e0203 */
[----:B------:R-:W-:-:S04]  /*23da0*/  PRMT R0, R2, 0x7610, R0 ;  /* 0x0000761002007816 */ /* 0x000fc80000000000 */
[----:B------:R-:W-:Y:S02]  /*23db0*/  SEL R2, R3, R40, !P4 ;  /* 0x0000002803027207 */ /* 0x000fe40006000000 */
[----:B------:R-:W-:-:S03]  /*23dc0*/  SEL R40, R40, R3, !P4 ;  /* 0x0000000328287207 */ /* 0x000fc60006000000 */
[----:B------:R3:W-:Y:S04]  /*23dd0*/  STL [R1+0x464], R2 ;  /* 0x0004640201007387 */ /* 0x0007e80000100800 */
.L_x_552:
[----:B------:R4:W-:Y:S01]  /*23de0*/  STL [R1+0x468], R40 ;  /* 0x0004682801007387 */ /* 0x0009e20000100800 */
[----:B------:R-:W-:-:S13]  /*23df0*/  LOP3.LUT P0, RZ, R0, 0xff, RZ, 0xc0, !PT ;  /* 0x000000ff00ff7812 */ /* 0x000fda000780c0ff */
[----:B----4-:R-:W-:Y:S05]  /*23e00*/  @P0 BRA `(.L_x_555) ;  /* 0xfffffdd400540947 */ /* 0x010fea000383ffff */
[----:B------:R-:W-:Y:S05]  /*23e10*/  EXIT ;  /* 0x000000000000794d */ /* 0x000fea0003800000 */
.L_x_7:
[----:B0-----:R-:W2:Y:S01]  /*23e20*/  LDL R16, [R1+0x460] ;  /* 0x0004600001107983 */ /* 0x001ea20000100800 */
[----:B------:R-:W-:-:S03]  /*23e30*/  ULDC.64 UR4, c[0x0][0x650] ;  /* 0x0001940000047ab9 */ /* 0x000fc60000000a00 */
[----:B------:R-:W3:Y:S01]  /*23e40*/  LDL R20, [R1+0x45c] ;  /* 0x00045c0001147983 */ /* 0x000ee20000100800 */
[----:B------:R-:W-:Y:S01]  /*23e50*/  PRMT R0, RZ, 0x7610, R0 ;  /* 0x00007610ff007816 */ /* 0x000fe20000000000 */
[----:B------:R-:W-:Y:S02]  /*23e60*/  IMAD.MOV.U32 R5, RZ, RZ, -0x1 ;  /* 0xffffffffff057424 */ /* 0x000fe400078e00ff */
[----:B------:R-:W-:Y:S02]  /*23e70*/  IMAD.MOV.U32 R4, RZ, RZ, -0x1 ;  /* 0xffffffffff047424 */ /* 0x000fe400078e00ff */
[----:B------:R-:W-:Y:S01]  /*23e80*/  IMAD.MOV.U32 R10, RZ, RZ, -0x1 ;  /* 0xffffffffff0a7424 */ /* 0x000fe200078e00ff */
[----:B--2---:R-:W-:-:S04]  /*23e90*/  ISETP.GE.U32.AND P0, PT, R16, UR4, PT ;  /* 0x0000000410007c0c */ /* 0x004fc8000bf06070 */
[----:B---3--:R-:W-:-:S13]  /*23ea0*/  ISETP.GE.U32.AND.EX P0, PT, R20, UR5, PT, P0 ;  /* 0x0000000514007c0c */ /* 0x008fda000bf06100 */
[----:B------:R-:W-:Y:S05]  /*23eb0*/  @P0 BRA `(.L_x_556) ;  /* 0x0000000400300947 */ /* 0x000fea0003800000 */
[----:B------:R-:W0:Y:S01]  /*23ec0*/  LDC.64 R14, c[0x0][0x628] ;  /* 0x00018a00ff0e7b82 */ /* 0x000e220000000a00 */
[----:B------:R-:W-:Y:S02]  /*23ed0*/  IMAD.MOV.U32 R8, RZ, RZ, R16 ;  /* 0x000000ffff087224 */ /* 0x000fe400078e0010 */
[----:B------:R-:W-:-:S05]  /*23ee0*/  IMAD.MOV.U32 R9, RZ, RZ, R20 ;  /* 0x000000ffff097224 */ /* 0x000fca00078e0014 */
[----:B------:R-:W1:Y:S08]  /*23ef0*/  LDC R10, c[0x0][0x630] ;  /* 0x00018c00ff0a7b82 */ /* 0x000e700000000800 */
[----:B------:R-:W2:Y:S01]  /*23f00*/  LDC.64 R18, c[0x0][0x620] ;  /* 0x00018800ff127b82 */ /* 0x000ea20000000a00 */
[----:B0-----:R-:W-:-:S04]  /*23f10*/  ISETP.NE.U32.AND P0, PT, R14, RZ, PT ;  /* 0x000000ff0e00720c */ /* 0x001fc80003f05070 */
[----:B------:R-:W-:-:S13]  /*23f20*/  ISETP.NE.AND.EX P0, PT, R15, RZ, PT, P0 ;  /* 0x000000ff0f00720c */ /* 0x000fda0003f05300 */
[----:B-12---:R-:W-:Y:S05]  /*23f30*/  @!P0 BRA `(.L_x_557) ;  /* 0x0000000000288947 */ /* 0x006fea0003800000 */
[----:B------:R-:W0:Y:S02]  /*23f40*/  LDC R0, c[0x0][0x634] ;  /* 0x00018d00ff007b82 */ /* 0x000e240000000800 */
[----:B0-----:R-:W-:-:S05]  /*23f50*/  IADD3 R9, P0, R16, R0, RZ ;  /* 0x0000000010097210 */ /* 0x001fca0007f1e0ff */
        /* <DEDUP_REMOVED lines=8> */
.L_x_557:
[----:B------:R-:W0:Y:S01]  /*23fe0*/  LDC.64 R22, c[0x0][0x640] ;  /* 0x00019000ff167b82 */ /* 0x000e220000000a00 */
[-CC-:B------:R-:W-:Y:S01]  /*23ff0*/  SHF.R.U64 R14, R8, R10.reuse, R9.reuse ;  /* 0x0000000a080e7219 */ /* 0x180fe20000001209 */
[----:B------:R-:W-:Y:S01]  /*24000*/  IMAD.MOV.U32 R4, RZ, RZ, R16 ;  /* 0x000000ffff047224 */ /* 0x000fe200078e0010 */
[----:B------:R-:W-:Y:S01]  /*24010*/  SHF.R.U32.HI R0, RZ, R10, R9 ;  /* 0x0000000aff007219 */ /* 0x000fe20000011609 */
[----:B------:R-:W-:Y:S01]  /*24020*/  IMAD.MOV.U32 R24, RZ, RZ, 0x1 ;  /* 0x00000001ff187424 */ /* 0x000fe200078e00ff */
[----:B------:R-:W-:-:S03]  /*24030*/  IADD3 R7, P0, RZ, -R14, RZ ;  /* 0x8000000eff077210 */ /* 0x000fc60007f1e0ff */
[----:B------:R-:W1:Y:S02]  /*24040*/  LDC R6, c[0x0][0x618] ;  /* 0x00018600ff067b82 */ /* 0x000e640000000800 */
[----:B------:R-:W-:-:S04]  /*24050*/  IMAD.X R5, RZ, RZ, ~R0, P0 ;  /* 0x000000ffff057224 */ /* 0x000fc800000e0e00 */
[-C--:B------:R-:W-:Y:S02]  /*24060*/  IMAD R0, R5, R18.reuse, RZ ;  /* 0x0000001205007224 */ /* 0x080fe400078e02ff */
[----:B------:R-:W2:Y:S01]  /*24070*/  LDC R8, c[0x0][0x608] ;  /* 0x00018200ff087b82 */ /* 0x000ea20000000800 */
[----:B------:R-:W-:Y:S02]  /*24080*/  IMAD.MOV.U32 R5, RZ, RZ, R20 ;  /* 0x000000ffff057224 */ /* 0x000fe400078e0014 */
[----:B------:R-:W-:-:S05]  /*24090*/  IMAD.WIDE.U32 R4, R7, R18, R4 ;  /* 0x0000001207047225 */ /* 0x000fca00078e0004 */
[----:B------:R-:W3:Y:S01]  /*240a0*/  LDC R21, c[0x0][0x658] ;  /* 0x00019600ff157b82 */ /* 0x000ee20000000800 */
[----:B------:R-:W-:Y:S01]  /*240b0*/  IMAD R7, R7, R19, R0 ;  /* 0x0000001307077224 */ /* 0x000fe200078e0200 */
[----:B0-----:R-:W-:-:S03]  /*240c0*/  ISETP.NE.U32.AND P0, PT, R22, RZ, PT ;  /* 0x000000ff1600720c */ /* 0x001fc60003f05070 */
[----:B------:R-:W-:Y:S01]  /*240d0*/  IMAD.IADD R5, R5, 0x1, R7 ;  /* 0x0000000105057824 */ /* 0x000fe200078e0207 */
[----:B------:R-:W-:Y:S02]  /*240e0*/  ISETP.NE.AND.EX P0, PT, R23, RZ, PT, P0 ;  /* 0x000000ff1700720c */ /* 0x000fe40003f05300 */
[----:B------:R-:W0:Y:S02]  /*240f0*/  LDC R16, c[0x0][0x600] ;  /* 0x00018000ff107b82 */ /* 0x000e240000000800 */
[-CC-:B-1----:R-:W-:Y:S01]  /*24100*/  SHF.R.U64 R10, R4, R6.reuse, R5.reuse ;  /* 0x00000006040a7219 */ /* 0x182fe20000001205 */
[----:B------:R-:W-:Y:S01]  /*24110*/  IMAD.MOV.U32 R4, RZ, RZ, -0x1 ;  /* 0xffffffffff047424 */ /* 0x000fe200078e00ff */
[----:B------:R-:W-:-:S04]  /*24120*/  SHF.R.U32.HI R5, RZ, R6, R5 ;  /* 0x00000006ff057219 */ /* 0x000fc80000011605 */
[----:B------:R-:W1:Y:S01]  /*24130*/  LDC R18, c[0x0][0x648] ;  /* 0x00019200ff127b82 */ /* 0x000e620000000800 */
[-CC-:B--2---:R-:W-:Y:S02]  /*24140*/  SHF.R.U64 R17, R10, R8.reuse, R5.reuse ;  /* 0x000000080a117219 */ /* 0x184fe40000001205 */
[----:B------:R-:W-:-:S05]  /*24150*/  SHF.R.U32.HI R0, RZ, R8, R5 ;  /* 0x00000008ff007219 */ /* 0x000fca0000011605 */
[----:B------:R-:W2:Y:S01]  /*24160*/  LDC R20, c[0x0][0x638] ;  /* 0x00018e00ff147b82 */ /* 0x000ea20000000800 */
[-C--:B---3--:R-:W-:Y:S02]  /*24170*/  SHF.L.U32 R4, R4, R21.reuse, RZ ;  /* 0x0000001504047219 */ /* 0x088fe400000006ff */
[-CC-:B------:R-:W-:Y:S02]  /*24180*/  SHF.R.U64 R19, R17, R21.reuse, R0.reuse ;  /* 0x0000001511137219 */ /* 0x180fe40000001200 */
[----:B------:R-:W-:Y:S02]  /*24190*/  LOP3.LUT R26, RZ, R4, RZ, 0x33, !PT ;  /* 0x00000004ff1a7212 */ /* 0x000fe400078e33ff */
[----:B------:R-:W-:Y:S01]  /*241a0*/  SHF.R.U32.HI R5, RZ, R21, R0 ;  /* 0x00000015ff057219 */ /* 0x000fe20000011600 */
[----:B------:R-:W3:Y:S01]  /*241b0*/  LDC R25, c[0x0][0x610] ;  /* 0x00018400ff197b82 */ /* 0x000ee20000000800 */
[----:B------:R-:W-:Y:S01]  /*241c0*/  IMAD.MOV.U32 R4, RZ, RZ, R19 ;  /* 0x000000ffff047224 */ /* 0x000fe200078e0013 */
[----:B------:R-:W-:Y:S06]  /*241d0*/  @!P0 BRA `(.L_x_558) ;  /* 0x0000000000288947 */ /* 0x000fec0003800000 */
        /* <DEDUP_REMOVED lines=10> */
.L_x_558:
[----:B-1----:R-:W-:Y:S01]  /*24280*/  SHF.R.U64 R3, R4, R18, R5 ;  /* 0x0000001204037219 */ /* 0x002fe20000001205 */
[----:B0-----:R-:W-:Y:S01]  /*24290*/  VIADD R5, R16, 0xffffffff ;  /* 0xffffffff10057836 */ /* 0x001fe20000000000 */
[----:B------:R-:W-:Y:S01]  /*242a0*/  SHF.L.U32 R24, R24, R21, RZ ;  /* 0x0000001518187219 */ /* 0x000fe200000006ff */
[----:B------:R-:W-:Y:S01]  /*242b0*/  @P4 IMAD R11, R13, R12, R2 ;  /* 0x0000000c0d0b4224 */ /* 0x000fe200078e0202 */
[----:B------:R-:W-:Y:S01]  /*242c0*/  LOP3.LUT R0, R17, R26, RZ, 0xc0, !PT ;  /* 0x0000001a11007212 */ /* 0x000fe200078ec0ff */
[----:B------:R-:W-:-:S04]  /*242d0*/  IMAD.MOV R4, RZ, RZ, -R3 ;  /* 0x000000ffff047224 */ /* 0x000fc800078e0a03 */
[----:B------:R-:W-:Y:S01]  /*242e0*/  IMAD R2, R24, R3, R0 ;  /* 0x0000000318027224 */ /* 0x000fe200078e0200 */
[----:B------:R-:W-:Y:S01]  /*242f0*/  LOP3.LUT R3, R10, R5, RZ, 0xc0, !PT ;  /* 0x000000050a037212 */ /* 0x000fe200078ec0ff */
[----:B--2---:R-:W-:Y:S02]  /*24300*/  IMAD R0, R4, R20, R19 ;  /* 0x0000001404007224 */ /* 0x004fe400078e0213 */
[----:B---3--:R-:W-:Y:S02]  /*24310*/  IMAD R5, R2, R25, R11 ;  /* 0x0000001902057224 */ /* 0x008fe400078e020b */
[----:B------:R-:W-:Y:S02]  /*24320*/  IMAD.MOV.U32 R4, RZ, RZ, 0x1 ;  /* 0x00000001ff047424 */ /* 0x000fe400078e00ff */
[----:B------:R-:W-:Y:S02]  /*24330*/  IMAD R2, R0, R16, R3 ;  /* 0x0000001000027224 */ /* 0x000fe400078e0203 */
[----:B------:R-:W-:Y:S01]  /*24340*/  IMAD.MOV.U32 R10, RZ, RZ, R14 ;  /* 0x000000ffff0a7224 */ /* 0x000fe200078e000e */
[----:B------:R-:W-:-:S02]  /*24350*/  PRMT R0, R4, 0x7610, R0 ;  /* 0x0000761004007816 */ /* 0x000fc40000000000 */
[----:B------:R-:W-:Y:S02]  /*24360*/  SEL R4, R2, R5, !P4 ;  /* 0x0000000502047207 */ /* 0x000fe40006000000 */
[----:B------:R-:W-:-:S07]  /*24370*/  SEL R5, R5, R2, !P4 ;  /* 0x0000000205057207 */ /* 0x000fce0006000000 */
.L_x_556:
[----:B------:R-:W-:-:S08]  /*24380*/  NOP ;  /* 0x0000000000007918 */ /* 0x000fd00000000000 */
[----:B------:R-:W0:-:S00]  /*24390*/  USETMAXREG.DEALLOC.CTAPOOL 0x18 ;  /* 0x00000018000079c8 */ /* 0x000e0000080e0500 */
[----:B------:R-:W-:-:S13]  /*243a0*/  ISETP.NE.AND P0, PT, RZ, UR8, PT ;  /* 0x00000008ff007c0c */ /* 0x000fda000bf05270 */
[----:B------:R-:W-:Y:S05]  /*243b0*/  @P0 EXIT ;  /* 0x000000000000094d */ /* 0x000fea0003800000 */
[----:B0-----:R-:W-:Y:S01]  /*243c0*/  LOP3.LUT P0, RZ, R0, 0xff, RZ, 0xc0, !PT ;  /* 0x000000ff00ff7812 */ /* 0x001fe2000780c0ff */
[----:B------:R-:W-:Y:S02]  /*243d0*/  IMAD.MOV.U32 R6, RZ, RZ, 0x1 ;  /* 0x00000001ff067424 */ /* 0x000fe400078e00ff */
[----:B------:R-:W-:-:S10]  /*243e0*/  IMAD.MOV.U32 R7, RZ, RZ, RZ ;  /* 0x000000ffff077224 */ /* 0x000fd400078e00ff */
[----:B------:R-:W-:Y:S05]  /*243f0*/  @!P0 BRA `(.L_x_559) ;  /* 0x0000000c00588947 */ /* 0x000fea0003800000 */
[----:B------:R-:W0:Y:S01]  /*24400*/  LDC R0, c[0x0][0x28c] ;  /* 0x0000a300ff007b82 */ /* 0x000e220000000800 */
[----:B------:R-:W-:Y:S01]  /*24410*/  ULDC UR6, c[0x0][0x658] ;  /* 0x0001960000067ab9 */ /* 0x000fe20000000800 */
[----:B------:R-:W-:Y:S01]  /*24420*/  UMOV UR9, 0xffffffff ;  /* 0xffffffff00097882 */ /* 0x000fe20000000000 */
[----:B------:R-:W-:Y:S01]  /*24430*/  ULDC UR8, c[0x0][0xc] ;  /* 0x0000030000087ab9 */ /* 0x000fe20000000800 */
[----:B------:R-:W-:Y:S01]  /*24440*/  USHF.L.U32 UR11, UR9, UR6, URZ ;  /* 0x00000006090b7299 */ /* 0x000fe2000800063f */
[----:B------:R-:W-:Y:S01]  /*24450*/  BSSY B0, `(.L_x_559) ;  /* 0x00000d0000007945 */ /* 0x000fe20003800000 */
[----:B------:R-:W-:Y:S01]  /*24460*/  UMOV UR10, 0x1 ;  /* 0x00000001000a7882 */ /* 0x000fe20000000000 */
[----:B------:R-:W-:Y:S01]  /*24470*/  ULDC UR9, c[0x0][0x10] ;  /* 0x0000040000097ab9 */ /* 0x000fe20000000800 */
[----:B------:R-:W1:Y:S01]  /*24480*/  S2UR UR4, SR_CgaCtaId ;  /* 0x00000000000479c3 */ /* 0x000e620000008800 */
[----:B------:R-:W-:Y:S01]  /*24490*/  UIMAD.WIDE.U32 UR8, UR8, UR9, URZ ;  /* 0x00000009080872a5 */ /* 0x000fe2000f8e003f */
[----:B------:R-:W-:Y:S01]  /*244a0*/  IMAD.MOV.U32 R9, RZ, RZ, 0x1 ;  /* 0x00000001ff097424 */ /* 0x000fe200078e00ff */
[----:B------:R-:W-:Y:S01]  /*244b0*/  USHF.L.U32 UR6, UR10, UR6, URZ ;  /* 0x000000060a067299 */ /* 0x000fe2000800063f */
[----:B------:R-:W-:Y:S01]  /*244c0*/  IMAD.MOV.U32 R6, RZ, RZ, 0x1 ;  /* 0x00000001ff067424 */ /* 0x000fe200078e00ff */
[----:B------:R-:W-:Y:S01]  /*244d0*/  ULDC UR5, c[0x0][0x600] ;  /* 0x0001800000057ab9 */ /* 0x000fe20000000800 */
[----:B------:R-:W-:Y:S01]  /*244e0*/  ULDC UR10, c[0x0][0x14] ;  /* 0x00000500000a7ab9 */ /* 0x000fe20000000800 */
[----:B------:R-:W-:Y:S01]  /*244f0*/  IMAD.MOV.U32 R7, RZ, RZ, RZ ;  /* 0x000000ffff077224 */ /* 0x000fe200078e00ff */
[----:B------:R-:W-:-:S02]  /*24500*/  UIMAD.WIDE.U32 UR24, UR8, UR10, URZ ;  /* 0x0000000a081872a5 */ /* 0x000fc4000f8e003f */
[----:B------:R-:W-:Y:S02]  /*24510*/  UIMAD UR18, UR9, UR10, URZ ;  /* 0x0000000a091272a4 */ /* 0x000fe4000f8e023f */
[----:B------:R-:W-:Y:S02]  /*24520*/  ULOP3.LUT UR23, UR13, 0x2, URZ, 0xfc, !UPT ;  /* 0x000000020d177892 */ /* 0x000fe4000f8efc3f */
[----:B------:R-:W-:Y:S01]  /*24530*/  UIADD3 UR5, UR5, -0x1, URZ ;  /* 0xffffffff05057890 */ /* 0x000fe2000fffe03f */
[----:B0-----:R-:W-:Y:S01]  /*24540*/  VIADD R0, R0, 0x3f ;  /* 0x0000003f00007836 */ /* 0x001fe20000000000 */
[----:B------:R-:W-:Y:S02]  /*24550*/  ULOP3.LUT UR20, URZ, UR11, URZ, 0x33, !UPT ;  /* 0x0000000b3f147292 */ /* 0x000fe4000f8e333f */
[----:B------:R-:W-:Y:S02]  /*24560*/  UIADD3 UR18, UR25, UR18, URZ ;  /* 0x0000001219127290 */ /* 0x000fe4000fffe03f */
[----:B------:R-:W-:Y:S01]  /*24570*/  SHF.R.S32.HI R3, RZ, 0x1f, R0 ;  /* 0x0000001fff037819 */ /* 0x000fe20000011400 */
[----:B------:R-:W-:Y:S01]  /*24580*/  ULDC.64 UR26, c[0x0][0x198] ;  /* 0x00006600001a7ab9 */ /* 0x000fe20000000a00 */
[----:B-1----:R-:W-:-:S02]  /*24590*/  USHF.L.U32 UR7, UR4, 0x7, URZ ;  /* 0x0000000704077899 */ /* 0x002fc4000800063f */
[----:B------:R-:W-:Y:S01]  /*245a0*/  LEA.HI R0, R3, R0, RZ, 0x6 ;  /* 0x0000000003007211 */ /* 0x000fe200078f30ff */
[----:B------:R-:W-:Y:S02]  /*245b0*/  USHF.L.U32 UR4, UR4, 0xd, URZ ;  /* 0x0000000d04047899 */ /* 0x000fe4000800063f */
[----:B------:R-:W-:Y:S01]  /*245c0*/  ULOP3.LUT UR7, UR7, 0x80, URZ, 0xc0, !UPT ;  /* 0x0000008007077892 */ /* 0x000fe2000f8ec03f */
[----:B------:R-:W-:-:S05]  /*245d0*/  SHF.R.S32.HI R0, RZ, 0x6, R0 ;  /* 0x00000006ff007819 */ /* 0x000fca0000011400 */
[----:B------:R-:W-:-:S07]  /*245e0*/  VIADD R15, R0, 0x1 ;  /* 0x00000001000f7836 */ /* 0x000fce0000000000 */
.L_x_570:
[----:B------:R-:W-:-:S03]  /*245f0*/  UMOV UR8, 0xffffffff ;  /* 0xffffffff00087882 */ /* 0x000fc60000000000 */
[----:B------:R-:W-:Y:S05]  /*24600*/  BRA.DIV UR8, `(.L_x_560) ;  /* 0x00000012083c7947 */ /* 0x000fea000b800000 */
[----:B------:R-:W-:-:S13]  /*24610*/  ELECT P0, URZ, PT ;  /* 0x00000000003f782f */ /* 0x000fda0003800000 */
.L_x_584:
[----:B------:R-:W0:Y:S01]  /*24620*/  LDC R2, c[0x0][0x28c] ;  /* 0x0000a300ff027b82 */ /* 0x000e220000000800 */
[----:B------:R-:W-:Y:S01]  /*24630*/  BSSY B1, `(.L_x_561) ;  /* 0x0000039000017945 */ /* 0x000fe20003800000 */
[----:B0-----:R-:W-:-:S13]  /*24640*/  ISETP.LT.OR P0, PT, R2, 0x1, !P0 ;  /* 0x000000010200780c */ /* 0x001fda0004701670 */
[----:B------:R-:W-:Y:S05]  /*24650*/  @P0 BRA `(.L_x_562) ;  /* 0x0000000000d80947 */ /* 0x000fea0003800000 */
[----:B------:R-:W-:Y:S01]  /*24660*/  LEA R4, R4, UR7, 0x8 ;  /* 0x0000000704047c11 */ /* 0x000fe2000f8e40ff */
[----:B------:R-:W-:Y:S02]  /*24670*/  IMAD.SHL.U32 R5, R5, 0x100, RZ ;  /* 0x0000010005057824 */ /* 0x000fe400078e00ff */
[----:B------:R-:W-:Y:S02]  /*24680*/  IMAD.MOV.U32 R13, RZ, RZ, RZ ;  /* 0x000000ffff0d7224 */ /* 0x000fe400078e00ff */
[----:B------:R-:W-:Y:S02]  /*24690*/  IMAD.MOV.U32 R2, RZ, RZ, R15 ;  /* 0x000000ffff027224 */ /* 0x000fe400078e000f */
[----:B------:R-:W-:Y:S02]  /*246a0*/  IMAD.MOV.U32 R3, RZ, RZ, R6 ;  /* 0x000000ffff037224 */ /* 0x000fe400078e0006 */
[----:B------:R-:W-:-:S07]  /*246b0*/  IMAD.MOV.U32 R8, RZ, RZ, R7 ;  /* 0x000000ffff087224 */ /* 0x000fce00078e0007 */
.L_x_565:
[----:B------:R-:W0:Y:S01]  /*246c0*/  S2R R12, SR_CgaCtaId ;  /* 0x00000000000c7919 */ /* 0x000e220000008800 */
[----:B------:R-:W-:Y:S01]  /*246d0*/  MOV R11, 0x400 ;  /* 0x00000400000b7802 */ /* 0x000fe20000000f00 */
[----:B------:R-:W1:Y:S03]  /*246e0*/  S2R R14, SR_TID.X ;  /* 0x00000000000e7919 */ /* 0x000e660000002100 */
[----:B0-----:R-:W-:Y:S02]  /*246f0*/  LEA R17, R12, R11, 0x18 ;  /* 0x0000000b0c117211 */ /* 0x001fe400078ec0ff */
[----:B------:R-:W-:Y:S02]  /*24700*/  SHF.L.U32 R11, R3, 0x1f, RZ ;  /* 0x0000001f030b7819 */ /* 0x000fe400000006ff */
[----:B-1----:R-:W-:Y:S01]  /*24710*/  LOP3.LUT P1, RZ, R14, 0x7f, RZ, 0xc0, !PT ;  /* 0x0000007f0eff7812 */ /* 0x002fe2000782c0ff */
[----:B------:R-:W-:-:S04]  /*24720*/  IMAD R12, R8, 0x8, R17 ;  /* 0x00000008080c7824 */ /* 0x000fc800078e0211 */
[----:B------:R-:W0:Y:S02]  /*24730*/  SYNCS.PHASECHK.TRANS64.TRYWAIT P0, [R12+URZ+0x38], R11 ;  /* 0x0000380b0c0075a7 */ /* 0x000e24000800017f */
[----:B0-----:R-:W-:Y:S06]  /*24740*/  @!P0 BRA `(.L_x_563) ;  /* 0x00000010000c8947 */ /* 0x001fec0003800000 */
.L_x_585:
[----:B0-----:R-:W0:Y:S01]  /*24750*/  @!P1 LDC R11, c[0x0][0x500] ;  /* 0x00014000ff0b9b82 */ /* 0x001e220000000800 */
[----:B------:R-:W-:-:S04]  /*24760*/  UPRMT UR8, UR23, 0x9910, URZ ;  /* 0x0000991017087896 */ /* 0x000fc8000800003f */
[----:B------:R-:W-:-:S06]  /*24770*/  UISETP.NE.AND UP0, UPT, UR8, 0x2, UPT ;  /* 0x000000020800788c */ /* 0x000fcc000bf05270 */
[----:B------:R-:W-:Y:S01]  /*24780*/  PLOP3.LUT P0, PT, PT, PT, UP0, 0x80, 0x0 ;  /* 0x000000000000781c */ /* 0x000fe20003f0f008 */
[----:B0-----:R0:W-:-:S12]  /*24790*/  @!P1 SYNCS.ARRIVE.TRANS64 RZ, [R12+URZ], R11 ;  /* 0x0000000b0cff99a7 */ /* 0x0011d8000800003f */
[----:B------:R-:W-:Y:S05]  /*247a0*/  @P0 BRA `(.L_x_564) ;  /* 0x0000000000040947 */ /* 0x000fea0003800000 */
[----:B------:R-:W-:Y:S01]  /*247b0*/  BPT.TRAP 0x1 ;  /* 0x000000040000795c */ /* 0x000fe20000300000 */
.L_x_564:
[----:B------:R-:W-:Y:S01]  /*247c0*/  R2UR UR8, R8 ;  /* 0x00000000080872ca */ /* 0x000fe200000e0000 */
[----:B------:R-:W-:Y:S01]  /*247d0*/  VIADD R2, R2, 0xffffffff ;  /* 0xffffffff02027836 */ /* 0x000fe20000000000 */
[----:B------:R-:W-:Y:S01]  /*247e0*/  R2UR UR19, R17 ;  /* 0x00000000111372ca */ /* 0x000fe200000e0000 */
[----:B------:R-:W-:Y:S01]  /*247f0*/  UIADD3 UR14, UP0, UR26, 0xf0, URZ ;  /* 0x000000f01a0e7890 */ /* 0x000fe2000ff1e03f */
[----:B------:R-:W-:Y:S01]  /*24800*/  R2UR UR21, R5 ;  /* 0x00000000051572ca */ /* 0x000fe200000e0000 */
[----:B------:R-:W-:Y:S01]  /*24810*/  UIADD3 UR28, UP1, UR26, 0x1f0, URZ ;  /* 0x000001f01a1c7890 */ /* 0x000fe2000ff3e03f */
[----:B------:R-:W-:Y:S01]  /*24820*/  R2UR UR9, R12 ;  /* 0x000000000c0972ca */ /* 0x000fe200000e0000 */
[----:B------:R-:W-:Y:S01]  /*24830*/  UIADD3.X UR15, URZ, UR27, URZ, UP0, !UPT ;  /* 0x0000001b3f0f7290 */ /* 0x000fe200087fe43f */
[C---:B------:R-:W-:Y:S01]  /*24840*/  R2UR UR10, R13.reuse ;  /* 0x000000000d0a72ca */ /* 0x040fe200000e0000 */
[----:B------:R-:W-:Y:S01]  /*24850*/  VIADD R8, R8, 0x1 ;  /* 0x0000000108087836 */ /* 0x000fe20000000000 */
[----:B------:R-:W-:Y:S01]  /*24860*/  R2UR UR12, R10 ;  /* 0x000000000a0c72ca */ /* 0x000fe200000e0000 */
[----:B------:R-:W-:Y:S01]  /*24870*/  UIADD3.X UR29, URZ, UR27, URZ, UP1, !UPT ;  /* 0x0000001b3f1d7290 */ /* 0x000fe20008ffe43f */
[----:B------:R-:W-:Y:S01]  /*24880*/  R2UR UR22, R4 ;  /* 0x00000000041672ca */ /* 0x000fe200000e0000 */
[----:B------:R-:W-:Y:S01]  /*24890*/  USHF.L.U32 UR8, UR8, 0xe, URZ ;  /* 0x0000000e08087899 */ /* 0x000fe2000800063f */
[----:B------:R-:W-:Y:S01]  /*248a0*/  ISETP.GT.AND P1, PT, R2, 0x1, PT ;  /* 0x000000010200780c */ /* 0x000fe20003f24270 */
[----:B------:R-:W-:Y:S01]  /*248b0*/  UMOV UR16, 0x0 ;  /* 0x0000000000107882 */ /* 0x000fe20000000000 */
[----:B------:R-:W-:Y:S01]  /*248c0*/  UMOV UR17, 0x10000000 ;  /* 0x1000000000117882 */ /* 0x000fe20000000000 */
[----:B------:R-:W-:Y:S01]  /*248d0*/  ULOP3.LUT UR11, UR8, 0x2000, UR4, 0xf8, !UPT ;  /* 0x00002000080b7892 */ /* 0x000fe2000f8ef804 */
[C---:B------:R-:W-:Y:S01]  /*248e0*/  ISETP.NE.AND P0, PT, R8.reuse, 0x7, PT ;  /* 0x000000070800780c */ /* 0x040fe20003f05270 */
[----:B------:R-:W-:Y:S01]  /*248f0*/  UIADD3 UR8, UR19, 0x180, UR8 ;  /* 0x0000018013087890 */ /* 0x000fe2000fffe008 */
[----:B------:R-:W-:Y:S01]  /*24900*/  VIADD R13, R13, 0x40 ;  /* 0x000000400d0d7836 */ /* 0x000fe20000000000 */
[----:B------:R-:W-:Y:S01]  /*24910*/  UIADD3 UR19, UR19, 0x1c180, UR11 ;  /* 0x0001c18013137890 */ /* 0x000fe2000fffe00b */
[----:B0-----:R-:W-:Y:S01]  /*24920*/  SEL R12, RZ, 0x1, P0 ;  /* 0x00000001ff0c7807 */ /* 0x001fe20000000000 */
[----:B------:R-:W-:Y:S01]  /*24930*/  UMOV UR30, 0x30000 ;  /* 0x00030000001e7882 */ /* 0x000fe20000000000 */
[----:B------:R-:W-:Y:S01]  /*24940*/  UMOV UR11, UR21 ;  /* 0x00000015000b7c82 */ /* 0x000fe20008000000 */
[----:B------:R-:W-:-:S02]  /*24950*/  SEL R8, R8, RZ, P0 ;  /* 0x000000ff08087207 */ /* 0x000fc40000000000 */
[----:B------:R-:W-:Y:S01]  /*24960*/  LOP3.LUT R3, R3, R12, RZ, 0x3c, !PT ;  /* 0x0000000c03037212 */ /* 0x000fe200078e3cff */
[----:B------:R0:W-:Y:S02]  /*24970*/  UTMALDG.3D [UR8], [UR14], desc[UR16] ;  /* 0x000010080e0075b4 */ /* 0x0001e40008011000 */
[----:B0-----:R-:W-:Y:S01]  /*24980*/  UMOV UR8, UR19 ;  /* 0x0000001300087c82 */ /* 0x001fe20008000000 */
[----:B------:R-:W-:Y:S02]  /*24990*/  UMOV UR11, UR22 ;  /* 0x00000016000b7c82 */ /* 0x000fe40008000000 */
[----:B------:R0:W-:Y:S02]  /*249a0*/  UTMALDG.3D.MULTICAST [UR8], [UR28], UR30, desc[UR16] ;  /* 0x000010081c0073b4 */ /* 0x0001e4000801181e */
[----:B0-----:R-:W-:Y:S05]  /*249b0*/  @P1 BRA `(.L_x_565) ;  /* 0xfffffffc00401947 */ /* 0x001fea000383ffff */
.L_x_562:
[----:B------:R-:W-:Y:S05]  /*249c0*/  BSYNC B1 ;  /* 0x0000000000017941 */ /* 0x000fea0003800000 */
.L_x_561:
[----:B------:R-:W2:Y:S01]  /*249d0*/  LDL.LU R16, [R1+0x45c] ;  /* 0x00045c0001107983 */ /* 0x000ea20000300800 */
[----:B------:R-:W-:Y:S01]  /*249e0*/  LOP3.LUT P1, RZ, R9, 0xff, RZ, 0xc0, !PT ;  /* 0x000000ff09ff7812 */ /* 0x000fe2000782c0ff */
[----:B------:R-:W-:Y:S01]  /*249f0*/  IMAD.IADD R4, R0, 0x1, R7 ;  /* 0x0000000100047824 */ /* 0x000fe200078e0207 */
[----:B------:R-:W-:Y:S01]  /*24a00*/  ULDC.64 UR8, c[0x0][0x650] ;  /* 0x0001940000087ab9 */ /* 0x000fe20000000a00 */
[----:B------:R-:W3:Y:S01]  /*24a10*/  LDL.LU R14, [R1+0x460] ;  /* 0x00046000010e7983 */ /* 0x000ee20000300800 */
[----:B------:R-:W-:Y:S01]  /*24a20*/  BSSY B1, `(.L_x_566) ;  /* 0x0000070000017945 */ /* 0x000fe20003800000 */
[C---:B------:R-:W-:Y:S01]  /*24a30*/  IMAD.WIDE.U32 R2, R4.reuse, 0x24924925, RZ ;  /* 0x2492492504027825 */ /* 0x040fe200078e00ff */
[C---:B------:R-:W-:Y:S02]  /*24a40*/  ISETP.GT.U32.AND P0, PT, R4.reuse, 0x6, PT ;  /* 0x000000060400780c */ /* 0x040fe40003f04070 */
[----:B------:R-:W-:Y:S01]  /*24a50*/  PRMT R9, RZ, 0x7610, R9 ;  /* 0x00007610ff097816 */ /* 0x000fe20000000009 */
[----:B------:R-:W-:Y:S01]  /*24a60*/  IMAD.IADD R2, R4, 0x1, -R3 ;  /* 0x0000000104027824 */ /* 0x000fe200078e0a03 */
[----:B------:R-:W-:Y:S01]  /*24a70*/  ISETP.LT.U32.AND P0, PT, R0, 0x7, P0 ;  /* 0x000000070000780c */ /* 0x000fe20000701070 */
[----:B------:R-:W-:-:S02]  /*24a80*/  IMAD.MOV.U32 R5, RZ, RZ, -0x1 ;  /* 0xffffffffff057424 */ /* 0x000fc400078e00ff */
[----:B------:R-:W0:Y:S01]  /*24a90*/  @P1 S2R R8, SR_CgaCtaId ;  /* 0x0000000000081919 */ /* 0x000e220000008800 */
[----:B------:R-:W-:Y:S01]  /*24aa0*/  LEA.HI R2, R2, R3, RZ, 0x1f ;  /* 0x0000000302027211 */ /* 0x000fe200078ff8ff */
[----:B------:R-:W-:Y:S01]  /*24ab0*/  IMAD.MOV.U32 R10, RZ, RZ, -0x1 ;  /* 0xffffffffff0a7424 */ /* 0x000fe200078e00ff */
[----:B------:R-:W-:Y:S02]  /*24ac0*/  @P1 MOV R3, 0x400 ;  /* 0x0000040000031802 */ /* 0x000fe40000000f00 */
[--C-:B------:R-:W-:Y:S02]  /*24ad0*/  SHF.R.U32.HI R7, RZ, 0x2, R2.reuse ;  /* 0x00000002ff077819 */ /* 0x100fe40000011602 */
[----:B------:R-:W-:Y:S02]  /*24ae0*/  PRMT R2, RZ, 0x7610, R2 ;  /* 0x00007610ff027816 */ /* 0x000fe40000000002 */
[----:B0-----:R-:W-:-:S04]  /*24af0*/  @P1 LEA R3, R8, R3, 0x18 ;  /* 0x0000000308031211 */ /* 0x001fc800078ec0ff */
[----:B------:R0:W-:Y:S01]  /*24b00*/  @P1 SYNCS.ARRIVE.TRANS64.A1T0 RZ, [R3+URZ+0x88], RZ ;  /* 0x000088ff03ff19a7 */ /* 0x0001e2000810003f */
[----:B------:R-:W-:Y:S02]  /*24b10*/  ISETP.GE.U32.AND P1, PT, R0, 0x7, PT ;  /* 0x000000070000780c */ /* 0x000fe40003f26070 */
[----:B0-----:R-:W-:-:S04]  /*24b20*/  SEL R3, RZ, 0x1, !P0 ;  /* 0x00000001ff037807 */ /* 0x001fc80004000000 */
[----:B------:R-:W-:-:S07]  /*24b30*/  LOP3.LUT R6, R6, R3, RZ, 0x3c, !PT ;  /* 0x0000000306067212 */ /* 0x000fce00078e3cff */
[----:B------:R-:W-:Y:S01]  /*24b40*/  @P1 LOP3.LUT R6, R6, 0x1, R7, 0x78, !PT ;  /* 0x0000000106061812 */ /* 0x000fe200078e7807 */
[----:B------:R-:W-:Y:S02]  /*24b50*/  IMAD R7, R7, -0x7, R4 ;  /* 0xfffffff907077824 */ /* 0x000fe400078e0204 */
[----:B------:R-:W-:Y:S01]  /*24b60*/  IMAD.MOV.U32 R4, RZ, RZ, -0x1 ;  /* 0xffffffffff047424 */ /* 0x000fe200078e00ff */
[----:B---3--:R-:W-:-:S04]  /*24b70*/  IADD3 R14, P0, R14, UR24, RZ ;  /* 0x000000180e0e7c10 */ /* 0x008fc8000ff1e0ff */
[----:B--2---:R-:W-:Y:S01]  /*24b80*/  IADD3.X R16, R16, UR18, RZ, P0, !PT ;  /* 0x0000001210107c10 */ /* 0x004fe200087fe4ff */
[----:B------:R0:W-:Y:S01]  /*24b90*/  STL [R1+0x460], R14 ;  /* 0x0004600e01007387 */ /* 0x0001e20000100800 */
[----:B------:R-:W-:-:S03]  /*24ba0*/  ISETP.GE.U32.AND P0, PT, R14, UR8, PT ;  /* 0x000000080e007c0c */ /* 0x000fc6000bf06070 */
[----:B------:R0:W-:Y:S01]  /*24bb0*/  STL [R1+0x45c], R16 ;  /* 0x00045c1001007387 */ /* 0x0001e20000100800 */
[----:B------:R-:W-:-:S13]  /*24bc0*/  ISETP.GE.U32.AND.EX P0, PT, R16, UR9, PT, P0 ;  /* 0x0000000910007c0c */ /* 0x000fda000bf06100 */
[----:B0-----:R-:W-:Y:S05]  /*24bd0*/  @P0 BRA `(.L_x_567) ;  /* 0x0000000400500947 */ /* 0x001fea0003800000 */
[----:B------:R-:W0:Y:S01]  /*24be0*/  S2R R8, SR_CTAID.X ;  /* 0x0000000000087919 */ /* 0x000e220000002500 */
[----:B------:R-:W-:Y:S01]  /*24bf0*/  ULDC UR8, c[0x0][0x150] ;  /* 0x0000540000087ab9 */ /* 0x000fe20000000800 */
[----:B------:R-:W1:Y:S01]  /*24c00*/  LDC R3, c[0x0][0x144] ;  /* 0x00005100ff037b82 */ /* 0x000e620000000800 */
[----:B------:R-:W-:Y:S01]  /*24c10*/  ULDC UR11, c[0x0][0x630] ;  /* 0x00018c00000b7ab9 */ /* 0x000fe20000000800 */
[----:B------:R-:W2:Y:S06]  /*24c20*/  S2R R5, SR_CTAID.Y ;  /* 0x0000000000057919 */ /* 0x000eac0000002600 */
[----:B------:R-:W3:Y:S01]  /*24c30*/  LDC R12, c[0x0][0x148] ;  /* 0x00005200ff0c7b82 */ /* 0x000ee20000000800 */
[----:B0-----:R-:W-:-:S02]  /*24c40*/  I2FP.F32.U32 R2, R8 ;  /* 0x0000000800027245 */ /* 0x001fc40000201000 */
[----:B--2---:R-:W-:-:S03]  /*24c50*/  I2FP.F32.U32 R4, R5 ;  /* 0x0000000500047245 */ /* 0x004fc60000201000 */
[----:B------:R-:W-:Y:S01]  /*24c60*/  FMUL R2, R2, UR8 ;  /* 0x0000000802027c20 */ /* 0x000fe20008400000 */
[----:B------:R-:W-:Y:S02]  /*24c70*/  ULDC UR8, c[0x0][0x154] ;  /* 0x0000550000087ab9 */ /* 0x000fe40000000800 */
[----:B------:R-:W-:Y:S01]  /*24c80*/  FMUL R10, R4, UR8 ;  /* 0x00000008040a7c20 */ /* 0x000fe20008400000 */
[----:B------:R-:W-:Y:S02]  /*24c90*/  ULDC.64 UR8, c[0x0][0x628] ;  /* 0x00018a0000087ab9 */ /* 0x000fe40000000a00 */
[----:B------:R-:W0:Y:S01]  /*24ca0*/  F2I.U32.TRUNC.NTZ R2, R2 ;  /* 0x0000000200027305 */ /* 0x000e22000020f000 */
[----:B------:R-:W-:-:S04]  /*24cb0*/  ISETP.NE.U32.AND P0, PT, RZ, UR8, PT ;  /* 0x00000008ff007c0c */ /* 0x000fc8000bf05070 */
[----:B------:R-:W-:-:S03]  /*24cc0*/  ISETP.NE.AND.EX P0, PT, RZ, UR9, PT, P0 ;  /* 0x00000009ff007c0c */ /* 0x000fc6000bf05300 */
[----:B------:R-:W2:Y:S01]  /*24cd0*/  F2I.U32.TRUNC.NTZ R10, R10 ;  /* 0x0000000a000a7305 */ /* 0x000ea2000020f000 */
[----:B0-----:R-:W-:Y:S02]  /*24ce0*/  IMAD.MOV R4, RZ, RZ, -R2 ;  /* 0x000000ffff047224 */ /* 0x001fe400078e0a02 */
[----:B------:R-:W-:Y:S02]  /*24cf0*/  IMAD.MOV.U32 R2, RZ, RZ, R14 ;  /* 0x000000ffff027224 */ /* 0x000fe400078e000e */
[----:B-1----:R-:W-:Y:S02]  /*24d00*/  IMAD R8, R3, R4, R8 ;  /* 0x0000000403087224 */ /* 0x002fe400078e0208 */
[----:B--2---:R-:W-:-:S04]  /*24d10*/  IMAD.MOV R3, RZ, RZ, -R10 ;  /* 0x000000ffff037224 */ /* 0x004fc800078e0a0a */
[----:B---3--:R-:W-:Y:S02]  /*24d20*/  @P4 IMAD R8, R12, R3, R5 ;  /* 0x000000030c084224 */ /* 0x008fe400078e0205 */
[----:B------:R-:W-:Y:S01]  /*24d30*/  IMAD.MOV.U32 R3, RZ, RZ, R16 ;  /* 0x000000ffff037224 */ /* 0x000fe200078e0010 */
[----:B------:R-:W-:Y:S06]  /*24d40*/  @!P0 BRA `(.L_x_568) ;  /* 0x0000000000288947 */ /* 0x000fec0003800000 */
[----:B------:R-:W-:Y:S02]  /*24d50*/  ULDC UR10, c[0x0][0x634] ;  /* 0x00018d00000a7ab9 */ /* 0x000fe40000000800 */
[----:B------:R-:W-:-:S05]  /*24d60*/  IADD3 R3, P0, R14, UR10, RZ ;  /* 0x0000000a0e037c10 */ /* 0x000fca000ff1e0ff */
[----:B------:R-:W-:-:S04]  /*24d70*/  IMAD.X R11, RZ, RZ, R16, P0 ;  /* 0x000000ffff0b7224 */ /* 0x000fc800000e0610 */
[----:B------:R-:W-:-:S04]  /*24d80*/  IMAD.WIDE.U32 R4, R11, UR8, RZ ;  /* 0x000000080b047c25 */ /* 0x000fc8000f8e00ff */
[----:B------:R-:W-:-:S04]  /*24d90*/  IMAD.WIDE.U32 R4, P0, R3, UR9, R4 ;  /* 0x0000000903047c25 */ /* 0x000fc8000f800004 */
[----:B------:R-:W-:-:S04]  /*24da0*/  IMAD.WIDE.U32 R2, R3, UR8, RZ ;  /* 0x0000000803027c25 */ /* 0x000fc8000f8e00ff */
[----:B------:R-:W-:Y:S01]  /*24db0*/  IMAD.MOV.U32 R2, RZ, RZ, R5 ;  /* 0x000000ffff027224 */ /* 0x000fe200078e0005 */
[----:B------:R-:W-:Y:S01]  /*24dc0*/  IADD3 RZ, P1, R3, R4, RZ ;  /* 0x0000000403ff7210 */ /* 0x000fe20007f3e0ff */
[----:B------:R-:W-:-:S04]  /*24dd0*/  IMAD.X R3, RZ, RZ, RZ, P0 ;  /* 0x000000ffff037224 */ /* 0x000fc800000e06ff */
[----:B------:R-:W-:-:S08]  /*24de0*/  IMAD.WIDE.U32.X R2, R11, UR9, R2, P1 ;  /* 0x000000090b027c25 */ /* 0x000fd000088e0402 */
.L_x_568:
[--C-:B------:R-:W-:Y:S01]  /*24df0*/  SHF.R.U64 R10, R2, UR11, R3.reuse ;  /* 0x0000000b020a7c19 */ /* 0x100fe20008001203 */
[----:B------:R-:W-:Y:S01]  /*24e00*/  ULDC.64 UR8, c[0x0][0x620] ;  /* 0x0001880000087ab9 */ /* 0x000fe20000000a00 */
[----:B------:R-:W-:Y:S01]  /*24e10*/  SHF.R.U32.HI R2, RZ, UR11, R3 ;  /* 0x0000000bff027c19 */ /* 0x000fe20008011603 */
[----:B------:R-:W-:Y:S01]  /*24e20*/  IMAD.MOV.U32 R3, RZ, RZ, R16 ;  /* 0x000000ffff037224 */ /* 0x000fe200078e0010 */
[----:B------:R-:W-:Y:S01]  /*24e30*/  IADD3 R11, P0, RZ, -R10, RZ ;  /* 0x8000000aff0b7210 */ /* 0x000fe20007f1e0ff */
[----:B------:R-:W-:-:S04]  /*24e40*/  ULDC.64 UR10, c[0x0][0x640] ;  /* 0x00019000000a7ab9 */ /* 0x000fc80000000a00 */
[----:B------:R-:W-:Y:S01]  /*24e50*/  IMAD.X R2, RZ, RZ, ~R2, P0 ;  /* 0x000000ffff027224 */ /* 0x000fe200000e0e02 */
[----:B------:R-:W-:-:S03]  /*24e60*/  ISETP.NE.U32.AND P0, PT, RZ, UR10, PT ;  /* 0x0000000aff007c0c */ /* 0x000fc6000bf05070 */
[----:B------:R-:W-:Y:S01]  /*24e70*/  IMAD R2, R2, UR8, RZ ;  /* 0x0000000802027c24 */ /* 0x000fe2000f8e02ff */
[----:B------:R-:W-:-:S03]  /*24e80*/  ISETP.NE.AND.EX P0, PT, RZ, UR11, PT, P0 ;  /* 0x0000000bff007c0c */ /* 0x000fc6000bf05300 */
[----:B------:R-:W-:Y:S02]  /*24e90*/  IMAD R5, R11, UR9, R2 ;  /* 0x000000090b057c24 */ /* 0x000fe4000f8e0202 */
[----:B------:R-:W-:-:S04]  /*24ea0*/  IMAD.MOV.U32 R2, RZ, RZ, R14 ;  /* 0x000000ffff027224 */ /* 0x000fc800078e000e */
[----:B------:R-:W-:Y:S01]  /*24eb0*/  IMAD.WIDE.U32 R2, R11, UR8, R2 ;  /* 0x000000080b027c25 */ /* 0x000fe2000f8e0002 */
[----:B------:R-:W-:-:S03]  /*24ec0*/  ULDC UR8, c[0x0][0x618] ;  /* 0x0001860000087ab9 */ /* 0x000fc60000000800 */
[----:B------:R-:W-:-:S05]  /*24ed0*/  IMAD.IADD R3, R3, 0x1, R5 ;  /* 0x0000000103037824 */ /* 0x000fca00078e0205 */
[--C-:B------:R-:W-:Y:S02]  /*24ee0*/  SHF.R.U64 R11, R2, UR8, R3.reuse ;  /* 0x00000008020b7c19 */ /* 0x100fe40008001203 */
[----:B------:R-:W-:Y:S01]  /*24ef0*/  SHF.R.U32.HI R2, RZ, UR8, R3 ;  /* 0x00000008ff027c19 */ /* 0x000fe20008011603 */
[----:B------:R-:W-:-:S03]  /*24f00*/  ULDC UR8, c[0x0][0x608] ;  /* 0x0001820000087ab9 */ /* 0x000fc60000000800 */
[--C-:B------:R-:W-:Y:S02]  /*24f10*/  SHF.R.U64 R12, R11, UR8, R2.reuse ;  /* 0x000000080b0c7c19 */ /* 0x100fe40008001202 */
[----:B------:R-:W-:Y:S01]  /*24f20*/  SHF.R.U32.HI R3, RZ, UR8, R2 ;  /* 0x00000008ff037c19 */ /* 0x000fe20008011602 */
[----:B------:R-:W-:-:S03]  /*24f30*/  ULDC UR8, c[0x0][0x658] ;  /* 0x0001960000087ab9 */ /* 0x000fc60000000800 */
[--C-:B------:R-:W-:Y:S02]  /*24f40*/  SHF.R.U64 R13, R12, UR8, R3.reuse ;  /* 0x000000080c0d7c19 */ /* 0x100fe40008001203 */
[----:B------:R-:W-:-:S03]  /*24f50*/  SHF.R.U32.HI R14, RZ, UR8, R3 ;  /* 0x00000008ff0e7c19 */ /* 0x000fc60008011603 */
[----:B------:R-:W-:Y:S02]  /*24f60*/  IMAD.MOV.U32 R2, RZ, RZ, R13 ;  /* 0x000000ffff027224 */ /* 0x000fe400078e000d */
        /* <DEDUP_REMOVED lines=12> */
.L_x_569:
[----:B------:R-:W-:Y:S01]  /*25030*/  ULDC UR8, c[0x0][0x648] ;  /* 0x0001920000087ab9 */ /* 0x000fe20000000800 */
[----:B------:R-:W-:Y:S02]  /*25040*/  LOP3.LUT R12, R12, UR20, RZ, 0xc0, !PT ;  /* 0x000000140c0c7c12 */ /* 0x000fe4000f8ec0ff */
[----:B------:R-:W-:Y:S01]  /*25050*/  SHF.R.U64 R3, R2, UR8, R3 ;  /* 0x0000000802037c19 */ /* 0x000fe20008001203 */
[----:B------:R-:W-:-:S04]  /*25060*/  ULDC UR8, c[0x0][0x638] ;  /* 0x00018e0000087ab9 */ /* 0x000fc80000000800 */
[----:B------:R-:W-:Y:S02]  /*25070*/  IMAD.MOV R2, RZ, RZ, -R3 ;  /* 0x000000ffff027224 */ /* 0x000fe400078e0a03 */
[----:B------:R-:W-:Y:S02]  /*25080*/  IMAD R5, R3, UR6, R12 ;  /* 0x0000000603057c24 */ /* 0x000fe4000f8e020c */
[----:B------:R-:W-:Y:S01]  /*25090*/  IMAD R13, R2, UR8, R13 ;  /* 0x00000008020d7c24 */ /* 0x000fe2000f8e020d */
[----:B------:R-:W-:Y:S01]  /*250a0*/  ULDC UR8, c[0x0][0x610] ;  /* 0x0001840000087ab9 */ /* 0x000fe20000000800 */
[----:B------:R-:W-:Y:S01]  /*250b0*/  LOP3.LUT R2, R11, UR5, RZ, 0xc0, !PT ;  /* 0x000000050b027c12 */ /* 0x000fe2000f8ec0ff */
[----:B------:R-:W-:Y:S01]  /*250c0*/  IMAD R8, R5, UR8, R8 ;  /* 0x0000000805087c24 */ /* 0x000fe2000f8e0208 */
[----:B------:R-:W-:-:S03]  /*250d0*/  ULDC UR8, c[0x0][0x600] ;  /* 0x0001800000087ab9 */ /* 0x000fc60000000800 */
[----:B------:R-:W-:Y:S02]  /*250e0*/  IMAD R13, R13, UR8, R2 ;  /* 0x000000080d0d7c24 */ /* 0x000fe4000f8e0202 */
[----:B------:R-:W-:-:S03]  /*250f0*/  IMAD.MOV.U32 R2, RZ, RZ, 0x1 ;  /* 0x00000001ff027424 */ /* 0x000fc600078e00ff */
[----:B------:R-:W-:Y:S02]  /*25100*/  SEL R4, R13, R8, !P4 ;  /* 0x000000080d047207 */ /* 0x000fe40006000000 */
[----:B------:R-:W-:-:S07]  /*25110*/  SEL R5, R8, R13, !P4 ;  /* 0x0000000d08057207 */ /* 0x000fce0006000000 */
.L_x_567:
[----:B------:R-:W-:Y:S05]  /*25120*/  BSYNC B1 ;  /* 0x0000000000017941 */ /* 0x000fea0003800000 */
.L_x_566:
[----:B------:R-:W-:-:S13]  /*25130*/  LOP3.LUT P0, RZ, R2, 0xff, RZ, 0xc0, !PT ;  /* 0x000000ff02ff7812 */ /* 0x000fda000780c0ff */
[----:B------:R-:W-:Y:S05]  /*25140*/  @P0 BRA `(.L_x_570) ;  /* 0xfffffff400280947 */ /* 0x000fea000383ffff */
[----:B------:R-:W-:Y:S05]  /*25150*/  BSYNC B0 ;  /* 0x0000000000007941 */ /* 0x000fea0003800000 */
.L_x_559:
[----:B------:R-:W-:-:S03]  /*25160*/  UMOV UR8, 0xffffffff ;  /* 0xffffffff00087882 */ /* 0x000fc60000000000 */
[----:B------:R-:W-:Y:S05]  /*25170*/  BRA.DIV UR8, `(.L_x_571) ;  /* 0x0000000608947947 */ /* 0x000fea000b800000 */
[----:B------:R-:W-:-:S13]  /*25180*/  ELECT P0, URZ, PT ;  /* 0x00000000003f782f */ /* 0x000fda0003800000 */
.L_x_588:
[----:B------:R-:W-:Y:S04]  /*25190*/  BSSY B0, `(.L_x_572) ;  /* 0x0000047000007945 */ /* 0x000fe80003800000 */
[----:B------:R-:W-:Y:S05]  /*251a0*/  @!P0 BRA `(.L_x_573) ;  /* 0x0000000400148947 */ /* 0x000fea0003800000 */
[----:B------:R-:W-:-:S04]  /*251b0*/  ULOP3.LUT UR8, UR13, 0x2, URZ, 0xfc, !UPT ;  /* 0x000000020d087892 */ /* 0x000fc8000f8efc3f */
[----:B------:R-:W-:-:S06]  /*251c0*/  UISETP.NE.AND UP0, UPT, UR8, 0x3, UPT ;  /* 0x000000030800788c */ /* 0x000fcc000bf05270 */
[----:B------:R-:W-:-:S13]  /*251d0*/  PLOP3.LUT P0, PT, PT, PT, UP0, 0x80, 0x0 ;  /* 0x000000000000781c */ /* 0x000fda0003f0f008 */
[----:B------:R-:W-:Y:S05]  /*251e0*/  @!P0 BRA `(.L_x_574) ;  /* 0x0000000000048947 */ /* 0x000fea0003800000 */
[----:B------:R-:W-:Y:S01]  /*251f0*/  BPT.TRAP 0x1 ;  /* 0x000000040000795c */ /* 0x000fe20000300000 */
.L_x_574:
[----:B------:R-:W0:Y:S01]  /*25200*/  S2R R3, SR_CgaCtaId ;  /* 0x0000000000037919 */ /* 0x000e220000008800 */
[----:B------:R-:W-:Y:S02]  /*25210*/  MOV R0, 0x400 ;  /* 0x0000040000007802 */ /* 0x000fe40000000f00 */
[----:B------:R-:W-:Y:S02]  /*25220*/  SHF.L.U32 R2, R6, 0x1f, RZ ;  /* 0x0000001f06027819 */ /* 0x000fe400000006ff */
[----:B0-----:R-:W-:-:S05]  /*25230*/  LEA R0, R3, R0, 0x18 ;  /* 0x0000000003007211 */ /* 0x001fca00078ec0ff */
[----:B------:R-:W-:-:S04]  /*25240*/  VIADD R0, R0, 0x38 ;  /* 0x0000003800007836 */ /* 0x000fc80000000000 */
[----:B------:R-:W-:-:S04]  /*25250*/  IMAD R3, R7, 0x8, R0 ;  /* 0x0000000807037824 */ /* 0x000fc800078e0200 */
[----:B------:R-:W0:Y:S02]  /*25260*/  SYNCS.PHASECHK.TRANS64.TRYWAIT P0, [R3+URZ], R2 ;  /* 0x00000002030075a7 */ /* 0x000e24000800017f */
[----:B0-----:R-:W-:Y:S05]  /*25270*/  @!P0 BRA `(.L_x_575) ;  /* 0x0000000400748947 */ /* 0x001fea0003800000 */
.L_x_589:
[----:B------:R-:W-:-:S05]  /*25280*/  VIADD R7, R7, 0x1 ;  /* 0x0000000107077836 */ /* 0x000fca0000000000 */
[----:B------:R-:W-:-:S04]  /*25290*/  ISETP.NE.AND P0, PT, R7, 0x7, PT ;  /* 0x000000070700780c */ /* 0x000fc80003f05270 */
[----:B0-----:R-:W-:Y:S02]  /*252a0*/  SEL R3, RZ, 0x1, P0 ;  /* 0x00000001ff037807 */ /* 0x001fe40000000000 */
[----:B------:R-:W-:Y:S02]  /*252b0*/  SEL R7, R7, RZ, P0 ;  /* 0x000000ff07077207 */ /* 0x000fe40000000000 */
[----:B------:R-:W-:-:S03]  /*252c0*/  LOP3.LUT R6, R6, R3, RZ, 0x3c, !PT ;  /* 0x0000000306067212 */ /* 0x000fc600078e3cff */
[----:B------:R-:W-:Y:S01]  /*252d0*/  IMAD R3, R7, 0x8, R0 ;  /* 0x0000000807037824 */ /* 0x000fe200078e0200 */
[----:B------:R-:W-:-:S04]  /*252e0*/  SHF.L.U32 R2, R6, 0x1f, RZ ;  /* 0x0000001f06027819 */ /* 0x000fc800000006ff */
[----:B------:R-:W0:Y:S02]  /*252f0*/  SYNCS.PHASECHK.TRANS64.TRYWAIT P0, [R3+URZ], R2 ;  /* 0x00000002030075a7 */ /* 0x000e24000800017f */
[----:B0-----:R-:W-:Y:S05]  /*25300*/  @!P0 BRA `(.L_x_576) ;  /* 0x0000000400648947 */ /* 0x001fea0003800000 */
.L_x_590:
[----:B0-----:R-:W-:-:S05]  /*25310*/  VIADD R2, R7, 0x1 ;  /* 0x0000000107027836 */ /* 0x001fca0000000000 */
[----:B------:R-:W-:-:S04]  /*25320*/  ISETP.NE.AND P0, PT, R2, 0x7, PT ;  /* 0x000000070200780c */ /* 0x000fc80003f05270 */
[----:B------:R-:W-:Y:S02]  /*25330*/  SEL R3, RZ, 0x1, P0 ;  /* 0x00000001ff037807 */ /* 0x000fe40000000000 */
[----:B------:R-:W-:Y:S02]  /*25340*/  SEL R5, R2, RZ, P0 ;  /* 0x000000ff02057207 */ /* 0x000fe40000000000 */
[----:B------:R-:W-:-:S03]  /*25350*/  LOP3.LUT R6, R6, R3, RZ, 0x3c, !PT ;  /* 0x0000000306067212 */ /* 0x000fc600078e3cff */
[----:B------:R-:W-:Y:S01]  /*25360*/  IMAD R3, R5, 0x8, R0 ;  /* 0x0000000805037824 */ /* 0x000fe200078e0200 */
[----:B------:R-:W-:-:S04]  /*25370*/  SHF.L.U32 R2, R6, 0x1f, RZ ;  /* 0x0000001f06027819 */ /* 0x000fc800000006ff */
[----:B------:R-:W0:Y:S02]  /*25380*/  SYNCS.PHASECHK.TRANS64.TRYWAIT P0, [R3+URZ], R2 ;  /* 0x00000002030075a7 */ /* 0x000e24000800017f */
[----:B0-----:R-:W-:Y:S05]  /*25390*/  @!P0 BRA `(.L_x_577) ;  /* 0x0000000400548947 */ /* 0x001fea0003800000 */
.L_x_591:
        /* <DEDUP_REMOVED lines=9> */
.L_x_592:
        /* <DEDUP_REMOVED lines=9> */
.L_x_593:
        /* <DEDUP_REMOVED lines=9> */
.L_x_594:
[----:B0-----:R-:W-:-:S05]  /*25550*/  VIADD R2, R5, 0x1 ;  /* 0x0000000105027836 */ /* 0x001fca0000000000 */
[----:B------:R-:W-:-:S04]  /*25560*/  ISETP.NE.AND P0, PT, R2, 0x7, PT ;  /* 0x000000070200780c */ /* 0x000fc80003f05270 */
[----:B------:R-:W-:Y:S02]  /*25570*/  SEL R4, RZ, 0x1, P0 ;  /* 0x00000001ff047807 */ /* 0x000fe40000000000 */
[----:B------:R-:W-:Y:S02]  /*25580*/  SEL R3, R2, RZ, P0 ;  /* 0x000000ff02037207 */ /* 0x000fe40000000000 */
[----:B------:R-:W-:-:S03]  /*25590*/  LOP3.LUT R4, R7, R4, RZ, 0x3c, !PT ;  /* 0x0000000407047212 */ /* 0x000fc600078e3cff */
[----:B------:R-:W-:Y:S01]  /*255a0*/  IMAD R3, R3, 0x8, R0 ;  /* 0x0000000803037824 */ /* 0x000fe200078e0200 */
[----:B------:R-:W-:-:S07]  /*255b0*/  SHF.L.U32 R0, R4, 0x1f, RZ ;  /* 0x0000001f04007819 */ /* 0x000fce00000006ff */
.L_x_581:
[----:B0-----:R0:W1:Y:S02]  /*255c0*/  SYNCS.PHASECHK.TRANS64.TRYWAIT P0, [R3+URZ], R0 ;  /* 0x00000000030075a7 */ /* 0x001064000800017f */
[----:B-1----:R-:W-:Y:S05]  /*255d0*/  @!P0 NANOSLEEP.SYNCS 0x989680 ;  /* 0x009896800000895d */ /* 0x002fea0003900000 */
[----:B------:R-:W1:Y:S02]  /*255e0*/  @!P0 SYNCS.PHASECHK.TRANS64 P0, [R3+URZ], R0 ;  /* 0x00000000030085a7 */ /* 0x000e64000800007f */
[----:B-1----:R-:W-:Y:S05]  /*255f0*/  @!P0 BRA `(.L_x_581) ;  /* 0xfffffffc00f08947 */ /* 0x002fea000383ffff */
.L_x_573:
[----:B------:R-:W-:Y:S05]  /*25600*/  BSYNC B0 ;  /* 0x0000000000007941 */ /* 0x000fea0003800000 */
.L_x_572:
[----:B------:R-:W-:Y:S05]  /*25610*/  EXIT ;  /* 0x000000000000794d */ /* 0x000fea0003800000 */
.L_x_21:
[----:B--2---:R-:W-:-:S04]  /*25620*/  IMAD.U32 R3, RZ, RZ, UR6 ;  /* 0x00000006ff037e24 */ /* 0x004fc8000f8e00ff */
[----:B------:R2:W3:Y:S03]  /*25630*/  SYNCS.PHASECHK.TRANS64.TRYWAIT P0, [R3+URZ], R0 ;  /* 0x00000000030075a7 */ /* 0x0004e6000800017f */
[----:B---3--:R-:W-:Y:S05]  /*25640*/  @!P0 NANOSLEEP.SYNCS 0x989680 ;  /* 0x009896800000895d */ /* 0x008fea0003900000 */
[----:B------:R-:W3:Y:S02]  /*25650*/  @!P0 SYNCS.PHASECHK.TRANS64 P0, [R3+URZ], R0 ;  /* 0x00000000030085a7 */ /* 0x000ee4000800007f */
[----:B---3--:R-:W-:Y:S05]  /*25660*/  @!P0 BRA `(.L_x_21) ;  /* 0xfffffffc00ec8947 */ /* 0x008fea000383ffff */
[----:B------:R-:W-:Y:S05]  /*25670*/  BRA `(.L_x_20) ;  /* 0xfffffdd400f47947 */ /* 0x000fea000383ffff */
.L_x_27:
[----:B-----5:R2:W-:Y:S02]  /*25680*/  STL [R1+0x474], R0 ;  /* 0x0004740001007387 */ /* 0x0205e40000100800 */
[----:B--2---:R-:W-:-:S04]  /*25690*/  IMAD.U32 R0, RZ, RZ, UR16 ;  /* 0x00000010ff007e24 */ /* 0x004fc8000f8e00ff */
[----:B------:R2:W3:Y:S03]  /*256a0*/  SYNCS.PHASECHK.TRANS64.TRYWAIT P0, [R0+URZ], R2 ;  /* 0x00000002000075a7 */ /* 0x0004e6000800017f */
[----:B---3--:R-:W-:Y:S05]  /*256b0*/  @!P0 NANOSLEEP.SYNCS 0x989680 ;  /* 0x009896800000895d */ /* 0x008fea0003900000 */
[----:B------:R2:W3:Y:S02]  /*256c0*/  @!P0 SYNCS.PHASECHK.TRANS64 P0, [R0+URZ], R2 ;  /* 0x00000002000085a7 */ /* 0x0004e4000800007f */
[----:B--2---:R2:W5:Y:S02]  /*256d0*/  LDL.LU R0, [R1+0x474] ;  /* 0x0004740001007983 */ /* 0x0045640000300800 */
[----:B--23--:R-:W-:Y:S05]  /*256e0*/  @!P0 BRA `(.L_x_27) ;  /* 0xfffffffc00e48947 */ /* 0x00cfea000383ffff */
[----:B------:R-:W-:Y:S05]  /*256f0*/  BRA `(.L_x_26) ;  /* 0xfffffe1800c07947 */ /* 0x000fea000383ffff */
.L_x_560:
[----:B------:R-:W-:Y:S01]  /*25700*/  BSSY B1, `(.L_x_582) ;  /* 0x0000006000017945 */ /* 0x000fe20003800000 */
[----:B------:R-:W-:-:S07]  /*25710*/  IMAD.MOV.U32 R2, RZ, RZ, -0x1 ;  /* 0xffffffffff027424 */ /* 0x000fce00078e00ff */
[----:B------:R-:W-:Y:S05]  /*25720*/  WARPSYNC.COLLECTIVE R2, `(.L_x_583) ;  /* 0x00000000020c7348 */ /* 0x000fea0003c00000 */
[----:B------:R-:W-:Y:S02]  /*25730*/  ELECT P0, UR62, PT ;  /* 0x00000000003e782f */ /* 0x000fe40003800000 */
[----:B------:R-:W-:Y:S01]  /*25740*/  MOV R2, UR62 ;  /* 0x0000003e00027c02 */ /* 0x000fe20008000f00 */
[----:B------:R-:W-:Y:S10]  /*25750*/  ENDCOLLECTIVE ;  /* 0x000000000000791b */ /* 0x000ff40003800000 */
.L_x_583:
[----:B------:R-:W-:Y:S05]  /*25760*/  BSYNC B1 ;  /* 0x0000000000017941 */ /* 0x000fea0003800000 */
.L_x_582:
[----:B------:R-:W-:Y:S05]  /*25770*/  BRA `(.L_x_584) ;  /* 0xffffffec00a87947 */ /* 0x000fea000383ffff */
.L_x_563:
[----:B0-----:R0:W1:Y:S02]  /*25780*/  SYNCS.PHASECHK.TRANS64.TRYWAIT P0, [R12+URZ+0x38], R11 ;  /* 0x0000380b0c0075a7 */ /* 0x001064000800017f */
[----:B-1----:R-:W-:Y:S05]  /*25790*/  @!P0 NANOSLEEP.SYNCS 0x989680 ;  /* 0x009896800000895d */ /* 0x002fea0003900000 */
[----:B------:R-:W1:Y:S02]  /*257a0*/  @!P0 SYNCS.PHASECHK.TRANS64 P0, [R12+URZ+0x38], R11 ;  /* 0x0000380b0c0085a7 */ /* 0x000e64000800007f */
[----:B-1----:R-:W-:Y:S05]  /*257b0*/  @!P0 BRA `(.L_x_563) ;  /* 0xfffffffc00f08947 */ /* 0x002fea000383ffff */
[----:B------:R-:W-:Y:S05]  /*257c0*/  BRA `(.L_x_585) ;  /* 0xffffffec00e07947 */ /* 0x000fea000383ffff */
.L_x_571:
[----:B------:R-:W-:Y:S01]  /*257d0*/  BSSY B0, `(.L_x_586) ;  /* 0x0000006000007945 */ /* 0x000fe20003800000 */
[----:B------:R-:W-:-:S07]  /*257e0*/  IMAD.MOV.U32 R2, RZ, RZ, -0x1 ;  /* 0xffffffffff027424 */ /* 0x000fce00078e00ff */
[----:B------:R-:W-:Y:S05]  /*257f0*/  WARPSYNC.COLLECTIVE R2, `(.L_x_587) ;  /* 0x00000000020c7348 */ /* 0x000fea0003c00000 */
[----:B------:R-:W-:Y:S02]  /*25800*/  ELECT P0, UR62, PT ;  /* 0x00000000003e782f */ /* 0x000fe40003800000 */
[----:B------:R-:W-:Y:S01]  /*25810*/  MOV R2, UR62 ;  /* 0x0000003e00027c02 */ /* 0x000fe20008000f00 */
[----:B------:R-:W-:Y:S10]  /*25820*/  ENDCOLLECTIVE ;  /* 0x000000000000791b */ /* 0x000ff40003800000 */
.L_x_587:
[----:B------:R-:W-:Y:S05]  /*25830*/  BSYNC B0 ;  /* 0x0000000000007941 */ /* 0x000fea0003800000 */
.L_x_586:
[----:B------:R-:W-:Y:S05]  /*25840*/  BRA `(.L_x_588) ;  /* 0xfffffff800507947 */ /* 0x000fea000383ffff */
.L_x_575:
[----:B0-----:R0:W1:Y:S02]  /*25850*/  SYNCS.PHASECHK.TRANS64.TRYWAIT P0, [R3+URZ], R2 ;  /* 0x00000002030075a7 */ /* 0x001064000800017f */
[----:B-1----:R-:W-:Y:S05]  /*25860*/  @!P0 NANOSLEEP.SYNCS 0x989680 ;  /* 0x009896800000895d */ /* 0x002fea0003900000 */
[----:B------:R-:W1:Y:S02]  /*25870*/  @!P0 SYNCS.PHASECHK.TRANS64 P0, [R3+URZ], R2 ;  /* 0x00000002030085a7 */ /* 0x000e64000800007f */
[----:B-1----:R-:W-:Y:S05]  /*25880*/  @!P0 BRA `(.L_x_575) ;  /* 0xfffffffc00f08947 */ /* 0x002fea000383ffff */
[----:B------:R-:W-:Y:S05]  /*25890*/  BRA `(.L_x_589) ;  /* 0xfffffff800787947 */ /* 0x000fea000383ffff */
.L_x_576:
[----:B0-----:R0:W1:Y:S02]  /*258a0*/  SYNCS.PHASECHK.TRANS64.TRYWAIT P0, [R3+URZ], R2 ;  /* 0x00000002030075a7 */ /* 0x001064000800017f */
[----:B-1----:R-:W-:Y:S05]  /*258b0*/  @!P0 NANOSLEEP.SYNCS 0x989680 ;  /* 0x009896800000895d */ /* 0x002fea0003900000 */
[----:B------:R-:W1:Y:S02]  /*258c0*/  @!P0 SYNCS.PHASECHK.TRANS64 P0, [R3+URZ], R2 ;  /* 0x00000002030085a7 */ /* 0x000e64000800007f */
[----:B-1----:R-:W-:Y:S05]  /*258d0*/  @!P0 BRA `(.L_x_576) ;  /* 0xfffffffc00f08947 */ /* 0x002fea000383ffff */
[----:B------:R-:W-:Y:S05]  /*258e0*/  BRA `(.L_x_590) ;  /* 0xfffffff800887947 */ /* 0x000fea000383ffff */
.L_x_577:
[----:B0-----:R0:W1:Y:S02]  /*258f0*/  SYNCS.PHASECHK.TRANS64.TRYWAIT P0, [R3+URZ], R2 ;  /* 0x00000002030075a7 */ /* 0x001064000800017f */
[----:B-1----:R-:W-:Y:S05]  /*25900*/  @!P0 NANOSLEEP.SYNCS 0x989680 ;  /* 0x009896800000895d */ /* 0x002fea0003900000 */
[----:B------:R-:W1:Y:S02]  /*25910*/  @!P0 SYNCS.PHASECHK.TRANS64 P0, [R3+URZ], R2 ;  /* 0x00000002030085a7 */ /* 0x000e64000800007f */
[----:B-1----:R-:W-:Y:S05]  /*25920*/  @!P0 BRA `(.L_x_577) ;  /* 0xfffffffc00f08947 */ /* 0x002fea000383ffff */
[----:B------:R-:W-:Y:S05]  /*25930*/  BRA `(.L_x_591) ;  /* 0xfffffff800987947 */ /* 0x000fea000383ffff */
.L_x_578:
[----:B0-----:R0:W1:Y:S02]  /*25940*/  SYNCS.PHASECHK.TRANS64.TRYWAIT P0, [R3+URZ], R2 ;  /* 0x00000002030075a7 */ /* 0x001064000800017f */
[----:B-1----:R-:W-:Y:S05]  /*25950*/  @!P0 NANOSLEEP.SYNCS 0x989680 ;  /* 0x009896800000895d */ /* 0x002fea0003900000 */
[----:B------:R-:W1:Y:S02]  /*25960*/  @!P0 SYNCS.PHASECHK.TRANS64 P0, [R3+URZ], R2 ;  /* 0x00000002030085a7 */ /* 0x000e64000800007f */
[----:B-1----:R-:W-:Y:S05]  /*25970*/  @!P0 BRA `(.L_x_578) ;  /* 0xfffffffc00f08947 */ /* 0x002fea000383ffff */
[----:B------:R-:W-:Y:S05]  /*25980*/  BRA `(.L_x_592) ;  /* 0xfffffff800a87947 */ /* 0x000fea000383ffff */
.L_x_579:
[----:B0-----:R0:W1:Y:S02]  /*25990*/  SYNCS.PHASECHK.TRANS64.TRYWAIT P0, [R3+URZ], R2 ;  /* 0x00000002030075a7 */ /* 0x001064000800017f */
[----:B-1----:R-:W-:Y:S05]  /*259a0*/  @!P0 NANOSLEEP.SYNCS 0x989680 ;  /* 0x009896800000895d */ /* 0x002fea0003900000 */
[----:B------:R-:W1:Y:S02]  /*259b0*/  @!P0 SYNCS.PHASECHK.TRANS64 P0, [R3+URZ], R2 ;  /* 0x00000002030085a7 */ /* 0x000e64000800007f */
[----:B-1----:R-:W-:Y:S05]  /*259c0*/  @!P0 BRA `(.L_x_579) ;  /* 0xfffffffc00f08947 */ /* 0x002fea000383ffff */
[----:B------:R-:W-:Y:S05]  /*259d0*/  BRA `(.L_x_593) ;  /* 0xfffffff800b87947 */ /* 0x000fea000383ffff */
.L_x_580:
[----:B0-----:R0:W1:Y:S02]  /*259e0*/  SYNCS.PHASECHK.TRANS64.TRYWAIT P0, [R3+URZ], R2 ;  /* 0x00000002030075a7 */ /* 0x001064000800017f */
[----:B-1----:R-:W-:Y:S05]  /*259f0*/  @!P0 NANOSLEEP.SYNCS 0x989680 ;  /* 0x009896800000895d */ /* 0x002fea0003900000 */
[----:B------:R-:W1:Y:S02]  /*25a00*/  @!P0 SYNCS.PHASECHK.TRANS64 P0, [R3+URZ], R2 ;  /* 0x00000002030085a7 */ /* 0x000e64000800007f */
[----:B-1----:R-:W-:Y:S05]  /*25a10*/  @!P0 BRA `(.L_x_580) ;  /* 0xfffffffc00f08947 */ /* 0x002fea000383ffff */
[----:B------:R-:W-:Y:S05]  /*25a20*/  BRA `(.L_x_594) ;  /* 0xfffffff800c87947 */ /* 0x000fea000383ffff */
.L_x_595:
[----:B------:R-:W-:-:S00]  /*25a30*/  BRA `(.L_x_595) ;  /* 0xfffffffc00fc7947 */ /* 0x000fc0000383ffff */
[----:B------:R-:W-:-:S00]  /*25a40*/  NOP ;  /* 0x0000000000007918 */ /* 0x000fc00000000000 */
        /* <DEDUP_REMOVED lines=11> */
.L_x_596:


//--------------------- .nv.shared._ZN7cutlass13device_kernelINS_4gemm6kernel13GemmUniversalIN4cute5tupleIJiiiiEEENS1_10collective13CollectiveMmaINS1_37MainloopSm90TmaGmmaWarpSpecializedFP8ILi7ENS5_IJNS4_1CILi2EEENSA_ILi1EEESC_EEENS1_35KernelTmaWarpSpecializedCooperativeEEENS5_IJNSA_ILi256EEESG_NSA_ILi64EEEEEENS_12float_e5m2_tENS5_IJlSC_lEEESJ_SK_NS4_8TiledMMAINS4_8MMA_AtomIJNS4_4SM904GMMA31MMA_64x256x32_F32E5M2E5M2_SS_TNILNSO_7ScaleInE1ELSQ_1EEEEEENS4_6LayoutISD_NS5_IJSC_NSA_ILi0EEESU_EEEEENS5_IJNS4_10UnderscoreESX_SX_EEEEENS4_13SM90_TMA_LOADENS4_14ComposedLayoutINS4_7SwizzleILi2ELi4ELi3EEENS4_18smem_ptr_flag_bitsILi8EEENST_INS5_IJNSA_ILi8EEESH_EEENS5_IJSH_SC_EEEEEEEvNS4_8identityENS4_23SM90_TMA_LOAD_MULTICASTES1A_vS1B_EENS_8epilogue10collective6detail29Sm90TmaWarpSpecializedAdapterINS1F_15DefaultEpilogueISJ_SK_SK_NS1E_6thread17LinearCombinationISJ_Li1EffLNS1J_9ScaleType4KindE0ELNS_15FloatRoundStyleE2ESJ_EENS1_15EpilogueDefaultEEEEEvvEEEEvNT_6ParamsE --------------------------
	.section	.nv.shared._ZN7cutlass13device_kernelINS_4gemm6kernel13GemmUniversalIN4cute5tupleIJiiiiEEENS1_10collective13CollectiveMmaINS1_37MainloopSm90TmaGmmaWarpSpecializedFP8ILi7ENS5_IJNS4_1CILi2EEENSA_ILi1EEESC_EEENS1_35KernelTmaWarpSpecializedCooperativeEEENS5_IJNSA_ILi256EEESG_NSA_ILi64EEEEEENS_12float_e5m2_tENS5_IJlSC_lEEESJ_SK_NS4_8TiledMMAINS4_8MMA_AtomIJNS4_4SM904GMMA31MMA_64x256x32_F32E5M2E5M2_SS_TNILNSO_7ScaleInE1ELSQ_1EEEEEENS4_6LayoutISD_NS5_IJSC_NSA_ILi0EEESU_EEEEENS5_IJNS4_10UnderscoreESX_SX_EEEEENS4_13SM90_TMA_LOADENS4_14ComposedLayoutINS4_7SwizzleILi2ELi4ELi3EEENS4_18smem_ptr_flag_bitsILi8EEENST_INS5_IJNSA_ILi8EEESH_EEENS5_IJSH_SC_EEEEEEEvNS4_8identityENS4_23SM90_TMA_LOAD_MULTICASTES1A_vS1B_EENS_8epilogue10collective6detail29Sm90TmaWarpSpecializedAdapterINS1F_15DefaultEpilogueISJ_SK_SK_NS1E_6thread17LinearCombinationISJ_Li1EffLNS1J_9ScaleType4KindE0ELNS_15FloatRoundStyleE2ESJ_EENS1_15EpilogueDefaultEEEEEvvEEEEvNT_6ParamsE,"aw",@nobits
	.sectionflags	@""
	.align	16
	.zero		1024


//--------------------- .nv.shared.reserved.0     --------------------------
	.section	.nv.shared.reserved.0,"aw",@nobits
	.weak		__nv_reservedSMEM_offset_0_alias
	.size		__nv_reservedSMEM_offset_0_alias, 0, 0
	.other		__nv_reservedSMEM_offset_0_alias,@"STO_CUDA_RESERVED_SHARED STV_DEFAULT"
__nv_reservedSMEM_offset_0_alias:
	.zero		0


//--------------------- .nv.global                --------------------------
	.section	.nv.global,"aw",@nobits
.nv.global:
	.type		_ZN39_INTERNAL_3e3d6d0b_4_k_cu_d4565ec5_51874cute1_E,@object
	.size		_ZN39_INTERNAL_3e3d6d0b_4_k_cu_d4565ec5_51874cute1_E,(_ZN39_INTERNAL_3e3d6d0b_4_k_cu_d4565ec5_51874cuda3std3__45__cpo6cbeginE - _ZN39_INTERNAL_3e3d6d0b_4_k_cu_d4565ec5_51874cute1_E)
_ZN39_INTERNAL_3e3d6d0b_4_k_cu_d4565ec5_51874cute1_E:
	.zero		1
	.type		_ZN39_INTERNAL_3e3d6d0b_4_k_cu_d4565ec5_51874cuda3std3__45__cpo6cbeginE,@object
	.size		_ZN39_INTERNAL_3e3d6d0b_4_k_cu_d4565ec5_51874cuda3std3__45__cpo6cbeginE,(_ZN39_INTERNAL_3e3d6d0b_4_k_cu_d4565ec5_51874cuda3std3__48in_placeE - _ZN39_INTERNAL_3e3d6d0b_4_k_cu_d4565ec5_51874cuda3std3__45__cpo6cbeginE)
_ZN39_INTERNAL_3e3d6d0b_4_k_cu_d4565ec5_51874cuda3std3__45__cpo6cbeginE:
	.zero		1
	.type		_ZN39_INTERNAL_3e3d6d0b_4_k_cu_d4565ec5_51874cuda3std3__48in_placeE,@object
	.size		_ZN39_INTERNAL_3e3d6d0b_4_k_cu_d4565ec5_51874cuda3std3__48in_placeE,(_ZN39_INTERNAL_3e3d6d0b_4_k_cu_d4565ec5_51874cuda3std6ranges3__45__cpo9iter_moveE - _ZN39_INTERNAL_3e3d6d0b_4_k_cu_d4565ec5_51874cuda3std3__48in_placeE)
_ZN39_INTERNAL_3e3d6d0b_4_k_cu_d4565ec5_51874cuda3std3__48in_placeE:
	.zero		1
	.type		_ZN39_INTERNAL_3e3d6d0b_4_k_cu_d4565ec5_51874cuda3std6ranges3__45__cpo9iter_moveE,@object
	.size		_ZN39_INTERNAL_3e3d6d0b_4_k_cu_d4565ec5_51874cuda3std6ranges3__45__cpo9iter_moveE,(_ZN39_INTERNAL_3e3d6d0b_4_k_cu_d4565ec5_51874cuda3std3__45__cpo5beginE - _ZN39_INTERNAL_3e3d6d0b_4_k_cu_d4565ec5_51874cuda3std6ranges3__45__cpo9iter_moveE)
_ZN39_INTERNAL_3e3d6d0b_4_k_cu_d4565ec5_51874cuda3std6ranges3__45__cpo9iter_moveE:
	.zero		1
	.type		_ZN39_INTERNAL_3e3d6d0b_4_k_cu_d4565ec5_51874cuda3std3__45__cpo5beginE,@object
	.size		_ZN39_INTERNAL_3e3d6d0b_4_k_cu_d4565ec5_51874cuda3std3__45__cpo5beginE,(_ZN39_INTERNAL_3e3d6d0b_4_k_cu_d4565ec5_51874cuda3std3__441_GLOBAL__N__3e3d6d0b_4_k_cu_d4565ec5_51876ignoreE - _ZN39_INTERNAL_3e3d6d0b_4_k_cu_d4565ec5_51874cuda3std3__45__cpo5beginE)
_ZN39_INTERNAL_3e3d6d0b_4_k_cu_d4565ec5_51874cuda3std3__45__cpo5beginE:
	.zero		1
	.type		_ZN39_INTERNAL_3e3d6d0b_4_k_cu_d4565ec5_51874cuda3std3__441_GLOBAL__N__3e3d6d0b_4_k_cu_d4565ec5_51876ignoreE,@object
	.size		_ZN39_INTERNAL_3e3d6d0b_4_k_cu_d4565ec5_51874cuda3std3__441_GLOBAL__N__3e3d6d0b_4_k_cu_d4565ec5_51876ignoreE,(_ZN39_INTERNAL_3e3d6d0b_4_k_cu_d4565ec5_51874cute7productE - _ZN39_INTERNAL_3e3d6d0b_4_k_cu_d4565ec5_51874cuda3std3__441_GLOBAL__N__3e3d6d0b_4_k_cu_d4565ec5_51876ignoreE)
_ZN39_INTERNAL_3e3d6d0b_4_k_cu_d4565ec5_51874cuda3std3__441_GLOBAL__N__3e3d6d0b_4_k_cu_d4565ec5_51876ignoreE:
	.zero		1
	.type		_ZN39_INTERNAL_3e3d6d0b_4_k_cu_d4565ec5_51874cute7productE,@object
	.size		_ZN39_INTERNAL_3e3d6d0b_4_k_cu_d4565ec5_51874cute7productE,(_ZN39_INTERNAL_3e3d6d0b_4_k_cu_d4565ec5_51874cuda3std3__45__cpo3endE - _ZN39_INTERNAL_3e3d6d0b_4_k_cu_d4565ec5_51874cute7productE)
_ZN39_INTERNAL_3e3d6d0b_4_k_cu_d4565ec5_51874cute7productE:
	.zero		1
	.type		_ZN39_INTERNAL_3e3d6d0b_4_k_cu_d4565ec5_51874cuda3std3__45__cpo3endE,@object
	.size		_ZN39_INTERNAL_3e3d6d0b_4_k_cu_d4565ec5_51874cuda3std3__45__cpo3endE,(_ZN39_INTERNAL_3e3d6d0b_4_k_cu_d4565ec5_51874cuda3std3__419piecewise_constructE - _ZN39_INTERNAL_3e3d6d0b_4_k_cu_d4565ec5_51874cuda3std3__45__cpo3endE)
_ZN39_INTERNAL_3e3d6d0b_4_k_cu_d4565ec5_51874cuda3std3__45__cpo3endE:
	.zero		1
	.type		_ZN39_INTERNAL_3e3d6d0b_4_k_cu_d4565ec5_51874cuda3std3__419piecewise_constructE,@object
	.size		_ZN39_INTERNAL_3e3d6d0b_4_k_cu_d4565ec5_51874cuda3std3__419piecewise_constructE,(_ZN39_INTERNAL_3e3d6d0b_4_k_cu_d4565ec5_51874cuda3std3__45__cpo4cendE - _ZN39_INTERNAL_3e3d6d0b_4_k_cu_d4565ec5_51874cuda3std3__419piecewise_constructE)
_ZN39_INTERNAL_3e3d6d0b_4_k_cu_d4565ec5_51874cuda3std3__419piecewise_constructE:
	.zero		1
	.type		_ZN39_INTERNAL_3e3d6d0b_4_k_cu_d4565ec5_51874cuda3std3__45__cpo4cendE,@object
	.size		_ZN39_INTERNAL_3e3d6d0b_4_k_cu_d4565ec5_51874cuda3std3__45__cpo4cendE,(_ZN39_INTERNAL_3e3d6d0b_4_k_cu_d4565ec5_51874cuda3std6ranges3__45__cpo4swapE - _ZN39_INTERNAL_3e3d6d0b_4_k_cu_d4565ec5_51874cuda3std3__45__cpo4cendE)
_ZN39_INTERNAL_3e3d6d0b_4_k_cu_d4565ec5_51874cuda3std3__45__cpo4cendE:
	.zero		1
	.type		_ZN39_INTERNAL_3e3d6d0b_4_k_cu_d4565ec5_51874cuda3std6ranges3__45__cpo4swapE,@object
	.size		_ZN39_INTERNAL_3e3d6d0b_4_k_cu_d4565ec5_51874cuda3std6ranges3__45__cpo4swapE,(.L_7 - _ZN39_INTERNAL_3e3d6d0b_4_k_cu_d4565ec5_51874cuda3std6ranges3__45__cpo4swapE)
_ZN39_INTERNAL_3e3d6d0b_4_k_cu_d4565ec5_51874cuda3std6ranges3__45__cpo4swapE:
	.zero		1
.L_7:


//--------------------- .nv.constant0._ZN7cutlass13device_kernelINS_4gemm6kernel13GemmUniversalIN4cute5tupleIJiiiiEEENS1_10collective13CollectiveMmaINS1_37MainloopSm90TmaGmmaWarpSpecializedFP8ILi7ENS5_IJNS4_1CILi2EEENSA_ILi1EEESC_EEENS1_35KernelTmaWarpSpecializedCooperativeEEENS5_IJNSA_ILi256EEESG_NSA_ILi64EEEEEENS_12float_e5m2_tENS5_IJlSC_lEEESJ_SK_NS4_8TiledMMAINS4_8MMA_AtomIJNS4_4SM904GMMA31MMA_64x256x32_F32E5M2E5M2_SS_TNILNSO_7ScaleInE1ELSQ_1EEEEEENS4_6LayoutISD_NS5_IJSC_NSA_ILi0EEESU_EEEEENS5_IJNS4_10UnderscoreESX_SX_EEEEENS4_13SM90_TMA_LOADENS4_14ComposedLayoutINS4_7SwizzleILi2ELi4ELi3EEENS4_18smem_ptr_flag_bitsILi8EEENST_INS5_IJNSA_ILi8EEESH_EEENS5_IJSH_SC_EEEEEEEvNS4_8identityENS4_23SM90_TMA_LOAD_MULTICASTES1A_vS1B_EENS_8epilogue10collective6detail29Sm90TmaWarpSpecializedAdapterINS1F_15DefaultEpilogueISJ_SK_SK_NS1E_6thread17LinearCombinationISJ_Li1EffLNS1J_9ScaleType4KindE0ELNS_15FloatRoundStyleE2ESJ_EENS1_15EpilogueDefaultEEEEEvvEEEEvNT_6ParamsE --------------------------
	.section	.nv.constant0._ZN7cutlass13device_kernelINS_4gemm6kernel13GemmUniversalIN4cute5tupleIJiiiiEEENS1_10collective13CollectiveMmaINS1_37MainloopSm90TmaGmmaWarpSpecializedFP8ILi7ENS5_IJNS4_1CILi2EEENSA_ILi1EEESC_EEENS1_35KernelTmaWarpSpecializedCooperativeEEENS5_IJNSA_ILi256EEESG_NSA_ILi64EEEEEENS_12float_e5m2_tENS5_IJlSC_lEEESJ_SK_NS4_8TiledMMAINS4_8MMA_AtomIJNS4_4SM904GMMA31MMA_64x256x32_F32E5M2E5M2_SS_TNILNSO_7ScaleInE1ELSQ_1EEEEEENS4_6LayoutISD_NS5_IJSC_NSA_ILi0EEESU_EEEEENS5_IJNS4_10UnderscoreESX_SX_EEEEENS4_13SM90_TMA_LOADENS4_14ComposedLayoutINS4_7SwizzleILi2ELi4ELi3EEENS4_18smem_ptr_flag_bitsILi8EEENST_INS5_IJNSA_ILi8EEESH_EEENS5_IJSH_SC_EEEEEEEvNS4_8identityENS4_23SM90_TMA_LOAD_MULTICASTES1A_vS1B_EENS_8epilogue10collective6detail29Sm90TmaWarpSpecializedAdapterINS1F_15DefaultEpilogueISJ_SK_SK_NS1E_6thread17LinearCombinationISJ_Li1EffLNS1J_9ScaleType4KindE0ELNS_15FloatRoundStyleE2ESJ_EENS1_15EpilogueDefaultEEEEEvvEEEEvNT_6ParamsE,"a",@progbits
	.sectionflags	@""
	.align	4
.nv.constant0._ZN7cutlass13device_kernelINS_4gemm6kernel13GemmUniversalIN4cute5tupleIJiiiiEEENS1_10collective13CollectiveMmaINS1_37MainloopSm90TmaGmmaWarpSpecializedFP8ILi7ENS5_IJNS4_1CILi2EEENSA_ILi1EEESC_EEENS1_35KernelTmaWarpSpecializedCooperativeEEENS5_IJNSA_ILi256EEESG_NSA_ILi64EEEEEENS_12float_e5m2_tENS5_IJlSC_lEEESJ_SK_NS4_8TiledMMAINS4_8MMA_AtomIJNS4_4SM904GMMA31MMA_64x256x32_F32E5M2E5M2_SS_TNILNSO_7ScaleInE1ELSQ_1EEEEEENS4_6LayoutISD_NS5_IJSC_NSA_ILi0EEESU_EEEEENS5_IJNS4_10UnderscoreESX_SX_EEEEENS4_13SM90_TMA_LOADENS4_14ComposedLayoutINS4_7SwizzleILi2ELi4ELi3EEENS4_18smem_ptr_flag_bitsILi8EEENST_INS5_IJNSA_ILi8EEESH_EEENS5_IJSH_SC_EEEEEEEvNS4_8identityENS4_23SM90_TMA_LOAD_MULTICASTES1A_vS1B_EENS_8epilogue10collective6detail29Sm90TmaWarpSpecializedAdapterINS1F_15DefaultEpilogueISJ_SK_SK_NS1E_6thread17LinearCombinationISJ_Li1EffLNS1J_9ScaleType4KindE0ELNS_15FloatRoundStyleE2ESJ_EENS1_15EpilogueDefaultEEEEEvvEEEEvNT_6ParamsE:
	.zero		1664


//--------------------- SYMBOLS --------------------------

	.type		.nv.reservedSmem.offset0,@object
	.size		.nv.reservedSmem.offset0,0x4
